	.headerflags	@"EF_CUDA_TEXMODE_UNIFIED EF_CUDA_64BIT_ADDRESS EF_CUDA_ACCELERATORS EF_CUDA_SM90 EF_CUDA_VIRTUAL_SM(EF_CUDA_SM90)"
	.elftype	@"ET_EXEC"


//--------------------- .nv.info                  --------------------------
	.section	.nv.info,"",@"SHT_CUDA_INFO"
	.align	4


	//----- nvinfo : EIATTR_REGCOUNT
	.align		4
        /*0000*/ 	.byte	0x04, 0x2f
        /*0002*/ 	.short	(.L_1 - .L_0)
	.align		4
.L_0:
        /*0004*/ 	.word	index@(triton_mm)
        /*0008*/ 	.word	0x00000080


	//----- nvinfo : EIATTR_MIN_STACK_SIZE
	.align		4
.L_1:
        /*000c*/ 	.byte	0x04, 0x12
        /*000e*/ 	.short	(.L_3 - .L_2)
	.align		4
.L_2:
        /*0010*/ 	.word	index@(triton_mm)
        /*0014*/ 	.word	0x00000000


	//----- nvinfo : EIATTR_FRAME_SIZE
	.align		4
.L_3:
        /*0018*/ 	.byte	0x04, 0x11
        /*001a*/ 	.short	(.L_5 - .L_4)
	.align		4
.L_4:
        /*001c*/ 	.word	index@(triton_mm)
        /*0020*/ 	.word	0x00000000


	//----- nvinfo : EIATTR_MIN_STACK_SIZE
	.align		4
.L_5:
        /*0024*/ 	.byte	0x04, 0x12
        /*0026*/ 	.short	(.L_7 - .L_6)
	.align		4
.L_6:
        /*0028*/ 	.word	index@(triton_mm)
        /*002c*/ 	.word	0x00000000
.L_7:


//--------------------- .nv.info.triton_mm        --------------------------
	.section	.nv.info.triton_mm,"",@"SHT_CUDA_INFO"
	.sectionflags	@""
	.align	4


	//----- nvinfo : EIATTR_CUDA_API_VERSION
	.align		4
        /*0000*/ 	.byte	0x04, 0x37
        /*0002*/ 	.short	(.L_9 - .L_8)
.L_8:
        /*0004*/ 	.word	0x0000007c


	//----- nvinfo : EIATTR_KPARAM_INFO
	.align		4
.L_9:
        /*0008*/ 	.byte	0x04, 0x17
        /*000a*/ 	.short	(.L_11 - .L_10)
.L_10:
        /*000c*/ 	.word	0x00000000
        /*0010*/ 	.short	0x0002
        /*0012*/ 	.short	0x0010
        /*0014*/ 	.byte	0x00, 0xf0, 0x21, 0x00


	//----- nvinfo : EIATTR_KPARAM_INFO
	.align		4
.L_11:
        /*0018*/ 	.byte	0x04, 0x17
        /*001a*/ 	.short	(.L_13 - .L_12)
.L_12:
        /*001c*/ 	.word	0x00000000
        /*0020*/ 	.short	0x0001
        /*0022*/ 	.short	0x0008
        /*0024*/ 	.byte	0x00, 0xf0, 0x21, 0x00


	//----- nvinfo : EIATTR_KPARAM_INFO
	.align		4
.L_13:
        /*0028*/ 	.byte	0x04, 0x17
        /*002a*/ 	.short	(.L_15 - .L_14)
.L_14:
        /*002c*/ 	.word	0x00000000
        /*0030*/ 	.short	0x0000
        /*0032*/ 	.short	0x0000
        /*0034*/ 	.byte	0x00, 0xf0, 0x21, 0x00


	//----- nvinfo : EIATTR_SPARSE_MMA_MASK
	.align		4
.L_15:
        /*0038*/ 	.byte	0x03, 0x50
        /*003a*/ 	.short	0x0000


	//----- nvinfo : EIATTR_MAXREG_COUNT
	.align		4
        /*003c*/ 	.byte	0x03, 0x1b
        /*003e*/ 	.short	0x00ff


	//----- nvinfo : EIATTR_EXIT_INSTR_OFFSETS
	.align		4
        /*0040*/ 	.byte	0x04, 0x1c
        /*0042*/ 	.short	(.L_17 - .L_16)


	//   ....[0]....
.L_16:
        /*0044*/ 	.word	0x00002950


	//   ....[1]....
        /*0048*/ 	.word	0x00002980


	//----- nvinfo : EIATTR_MAX_THREADS
	.align		4
.L_17:
        /*004c*/ 	.byte	0x04, 0x05
        /*004e*/ 	.short	(.L_19 - .L_18)
.L_18:
        /*0050*/ 	.word	0x00000080
        /*0054*/ 	.word	0x00000001
        /*0058*/ 	.word	0x00000001


	//----- nvinfo : EIATTR_CBANK_PARAM_SIZE
	.align		4
.L_19:
        /*005c*/ 	.byte	0x03, 0x19
        /*005e*/ 	.short	0x0018


	//----- nvinfo : EIATTR_PARAM_CBANK
	.align		4
        /*0060*/ 	.byte	0x04, 0x0a
        /*0062*/ 	.short	(.L_21 - .L_20)
	.align		4
.L_20:
        /*0064*/ 	.word	index@(.nv.constant0.triton_mm)
        /*0068*/ 	.short	0x0210
        /*006a*/ 	.short	0x0018


	//----- nvinfo : EIATTR_SW_WAR
	.align		4
.L_21:
        /*006c*/ 	.byte	0x04, 0x36
        /*006e*/ 	.short	(.L_23 - .L_22)
.L_22:
        /*0070*/ 	.word	0x00000008
.L_23:


//--------------------- .nv.callgraph             --------------------------
	.section	.nv.callgraph,"",@"SHT_CUDA_CALLGRAPH"
	.align	4
	.sectionentsize	8
	.align		4
        /*0000*/ 	.word	0x00000000
	.align		4
        /*0004*/ 	.word	0xffffffff
	.align		4
        /*0008*/ 	.word	0x00000000
	.align		4
        /*000c*/ 	.word	0xfffffffe
	.align		4
        /*0010*/ 	.word	0x00000000
	.align		4
        /*0014*/ 	.word	0xfffffffd
	.align		4
        /*0018*/ 	.word	0x00000000
	.align		4
        /*001c*/ 	.word	0xfffffffc


//--------------------- .text.triton_mm           --------------------------
	.section	.text.triton_mm,"ax",@progbits
	.sectionflags	@"SHF_BARRIERS=1"
	.align	128
        .global         triton_mm
        .type           triton_mm,@function
        .size           triton_mm,(.L_x_2 - triton_mm)
        .other          triton_mm,@"STO_CUDA_ENTRY STV_DEFAULT"
triton_mm:
.text.triton_mm:
[----:B------:R-:W1:Y:S01]  /*0000*/  LDC R1, c[0x0][0x28] ;  /* 0x00000a00ff017b82 */ /* 0x000e620000000800 */
[----:B------:R-:W2:Y:S01]  /*0010*/  S2R R99, SR_CTAID.X ;  /* 0x0000000000637919 */ /* 0x000ea20000002500 */
[----:B------:R-:W-:-:S06]  /*0020*/  IMAD.MOV.U32 R3, RZ, RZ, -0x8 ;  /* 0xfffffff8ff037424 */ /* 0x000fcc00078e00ff */
[----:B------:R-:W3:Y:S01]  /*0030*/  S2UR UR11, SR_CgaCtaId ;  /* 0x00000000000b79c3 */ /* 0x000ee20000008800 */
[----:B------:R-:W-:Y:S01]  /*0040*/  UMOV UR4, 0x400 ;  /* 0x0000040000047882 */ /* 0x000fe20000000000 */
[----:B------:R-:W4:Y:S01]  /*0050*/  S2R R97, SR_TID.X ;  /* 0x0000000000617919 */ /* 0x000f220000002100 */
[----:B------:R-:W-:Y:S01]  /*0060*/  ULDC.64 UR12, c[0x0][0x208] ;  /* 0x00008200000c7ab9 */ /* 0x000fe20000000a00 */
[----:B------:R-:W-:Y:S01]  /*0070*/  MOV R98, 0xffffff80 ;  /* 0xffffff8000627802 */ /* 0x000fe20000000f00 */
[----:B------:R-:W-:Y:S01]  /*0080*/  UMOV UR9, 0x2 ;  /* 0x0000000200097882 */ /* 0x000fe20000000000 */
[----:B------:R-:W-:Y:S01]  /*0090*/  UMOV UR8, URZ ;  /* 0x0000003f00087c82 */ /* 0x000fe20008000000 */
[----:B------:R-:W-:Y:S01]  /*00a0*/  UMOV UR7, URZ ;  /* 0x0000003f00077c82 */ /* 0x000fe20008000000 */
[----:B------:R-:W-:Y:S01]  /*00b0*/  UMOV UR6, URZ ;  /* 0x0000003f00067c82 */ /* 0x000fe20008000000 */
[----:B---3--:R-:W-:-:S04]  /*00c0*/  UPRMT UR11, UR11, 0x654, UR4 ;  /* 0x000006540b0b7896 */ /* 0x008fc80008000004 */
[----:B------:R-:W-:Y:S01]  /*00d0*/  UIADD3 UR10, UR11, 0x3000, URZ ;  /* 0x000030000b0a7890 */ /* 0x000fe2000fffe03f */
[----:B--2---:R-:W-:Y:S02]  /*00e0*/  IMAD.HI R5, R99, 0x2aaaaaab, RZ ;  /* 0x2aaaaaab63057827 */ /* 0x004fe400078e02ff */
[----:B------:R-:W-:Y:S01]  /*00f0*/  UMOV UR4, UR11 ;  /* 0x0000000b00047c82 */ /* 0x000fe20008000000 */
[----:B----4-:R-:W-:-:S03]  /*0100*/  SHF.R.U32.HI R58, RZ, 0x4, R97 ;  /* 0x00000004ff3a7819 */ /* 0x010fc60000011661 */
[----:B------:R-:W-:Y:S01]  /*0110*/  UMOV UR5, UR10 ;  /* 0x0000000a00057c82 */ /* 0x000fe20008000000 */
[----:B------:R-:W-:Y:S02]  /*0120*/  SHF.R.U32.HI R60, RZ, 0x1f, R5 ;  /* 0x0000001fff3c7819 */ /* 0x000fe40000011605 */
[----:B------:R-:W-:Y:S02]  /*0130*/  SGXT.U32 R58, R58, 0x3 ;  /* 0x000000033a3a781a */ /* 0x000fe40000000000 */
[----:B------:R-:W-:Y:S02]  /*0140*/  LEA.HI.SX32 R60, R5, R60, 0x1b ;  /* 0x0000003c053c7211 */ /* 0x000fe400078fdaff */
[----:B------:R-:W-:Y:S01]  /*0150*/  LOP3.LUT R0, R58, 0xf, R97, 0x78, !PT ;  /* 0x0000000f3a007812 */ /* 0x000fe200078e7861 */
[C---:B------:R-:W-:Y:S01]  /*0160*/  IMAD.SHL.U32 R19, R58.reuse, 0x80, RZ ;  /* 0x000000803a137824 */ /* 0x040fe200078e00ff */
[----:B------:R-:W-:Y:S01]  /*0170*/  LOP3.LUT R5, R58, 0x40, RZ, 0xfc, !PT ;  /* 0x000000403a057812 */ /* 0x000fe200078efcff */
[----:B------:R-:W-:Y:S01]  /*0180*/  IMAD R3, R60, R3, 0x1 ;  /* 0x000000013c037424 */ /* 0x000fe200078e0203 */
[----:B------:R-:W-:Y:S01]  /*0190*/  LOP3.LUT R119, R58, 0x8, RZ, 0xfc, !PT ;  /* 0x000000083a777812 */ /* 0x000fe200078efcff */
[----:B------:R-:W-:Y:S01]  /*01a0*/  IMAD.SHL.U32 R0, R0, 0x8, RZ ;  /* 0x0000000800007824 */ /* 0x000fe200078e00ff */
[----:B------:R-:W-:Y:S01]  /*01b0*/  LOP3.LUT R17, R58, 0x10, RZ, 0xfc, !PT ;  /* 0x000000103a117812 */ /* 0x000fe200078efcff */
[----:B------:R-:W-:Y:S01]  /*01c0*/  IMAD.SHL.U32 R5, R5, 0x80, RZ ;  /* 0x0000008005057824 */ /* 0x000fe200078e00ff */
[----:B------:R-:W-:Y:S01]  /*01d0*/  VIMNMX R59, R3, 0x8, PT ;  /* 0x00000008033b7848 */ /* 0x000fe20003fe0100 */
[----:B------:R-:W-:Y:S01]  /*01e0*/  IMAD R4, R60, -0xc0, R99 ;  /* 0xffffff403c047824 */ /* 0x000fe200078e0263 */
[----:B------:R-:W-:Y:S01]  /*01f0*/  LOP3.LUT R117, R58, 0x18, RZ, 0xfc, !PT ;  /* 0x000000183a757812 */ /* 0x000fe200078efcff */
[----:B------:R-:W-:Y:S01]  /*0200*/  IMAD.SHL.U32 R119, R119, 0x80, RZ ;  /* 0x0000008077777824 */ /* 0x000fe200078e00ff */
[-C--:B------:R-:W-:Y:S01]  /*0210*/  IABS R94, R59.reuse ;  /* 0x0000003b005e7213 */ /* 0x080fe20000000000 */
[----:B------:R-:W-:Y:S01]  /*0220*/  IMAD.SHL.U32 R17, R17, 0x80, RZ ;  /* 0x0000008011117824 */ /* 0x000fe200078e00ff */
[----:B------:R-:W-:Y:S01]  /*0230*/  LOP3.LUT R112, R5, R0, RZ, 0xfc, !PT ;  /* 0x0000000005707212 */ /* 0x000fe200078efcff */
[----:B------:R-:W-:Y:S01]  /*0240*/  IMAD.SHL.U32 R117, R117, 0x80, RZ ;  /* 0x0000008075757824 */ /* 0x000fe200078e00ff */
[----:B------:R-:W2:Y:S01]  /*0250*/  I2F.RP R2, R94 ;  /* 0x0000005e00027306 */ /* 0x000ea20000209400 */
[----:B------:R-:W-:-:S02]  /*0260*/  IABS R93, R59 ;  /* 0x0000003b005d7213 */ /* 0x000fc40000000000 */
[----:B------:R-:W-:Y:S01]  /*0270*/  LOP3.LUT R15, R58, 0x20, RZ, 0xfc, !PT ;  /* 0x000000203a0f7812 */ /* 0x000fe200078efcff */
[----:B------:R-:W-:Y:S01]  /*0280*/  IMAD.SHL.U32 R112, R112, 0x2, RZ ;  /* 0x0000000270707824 */ /* 0x000fe200078e00ff */
[C---:B------:R-:W-:Y:S01]  /*0290*/  LOP3.LUT R115, R58.reuse, 0x28, RZ, 0xfc, !PT ;  /* 0x000000283a737812 */ /* 0x040fe200078efcff */
[----:B------:R-:W-:Y:S01]  /*02a0*/  IMAD.MOV R93, RZ, RZ, -R93 ;  /* 0x000000ffff5d7224 */ /* 0x000fe200078e0a5d */
[C---:B------:R-:W-:Y:S01]  /*02b0*/  LOP3.LUT R13, R58.reuse, 0x30, RZ, 0xfc, !PT ;  /* 0x000000303a0d7812 */ /* 0x040fe200078efcff */
[----:B------:R-:W-:Y:S01]  /*02c0*/  IMAD.SHL.U32 R15, R15, 0x80, RZ ;  /* 0x000000800f0f7824 */ /* 0x000fe200078e00ff */
[C---:B------:R-:W-:Y:S01]  /*02d0*/  LOP3.LUT R113, R58.reuse, 0x38, RZ, 0xfc, !PT ;  /* 0x000000383a717812 */ /* 0x040fe200078efcff */
[----:B------:R-:W-:Y:S01]  /*02e0*/  IMAD.SHL.U32 R115, R115, 0x80, RZ ;  /* 0x0000008073737824 */ /* 0x000fe200078e00ff */
[C---:B------:R-:W-:Y:S01]  /*02f0*/  LOP3.LUT R111, R58.reuse, 0x48, RZ, 0xfc, !PT ;  /* 0x000000483a6f7812 */ /* 0x040fe200078efcff */
[----:B------:R-:W-:Y:S01]  /*0300*/  IMAD.SHL.U32 R13, R13, 0x80, RZ ;  /* 0x000000800d0d7824 */ /* 0x000fe200078e00ff */
[C---:B------:R-:W-:Y:S01]  /*0310*/  LOP3.LUT R11, R58.reuse, 0x50, RZ, 0xfc, !PT ;  /* 0x000000503a0b7812 */ /* 0x040fe200078efcff */
[----:B------:R-:W-:Y:S01]  /*0320*/  IMAD.SHL.U32 R113, R113, 0x80, RZ ;  /* 0x0000008071717824 */ /* 0x000fe200078e00ff */
[----:B--2---:R-:W2:Y:S01]  /*0330*/  MUFU.RCP R2, R2 ;  /* 0x0000000200027308 */ /* 0x004ea20000001000 */
        /* <DEDUP_REMOVED lines=8> */
[----:B------:R-:W-:Y:S01]  /*03c0*/  LOP3.LUT R105, R58, 0x78, RZ, 0xfc, !PT ;  /* 0x000000783a697812 */ /* 0x000fe200078efcff */
[----:B------:R-:W-:Y:S01]  /*03d0*/  IMAD.SHL.U32 R107, R107, 0x80, RZ ;  /* 0x000000806b6b7824 */ /* 0x000fe200078e00ff */
[----:B------:R-:W-:Y:S01]  /*03e0*/  SHF.R.U32.HI R104, RZ, 0x4, R97 ;  /* 0x00000004ff687819 */ /* 0x000fe20000011661 */
[----:B------:R-:W-:Y:S01]  /*03f0*/  IMAD.SHL.U32 R7, R7, 0x80, RZ ;  /* 0x0000008007077824 */ /* 0x000fe200078e00ff */
[----:B------:R-:W-:Y:S01]  /*0400*/  LOP3.LUT R120, R0, R19, RZ, 0xfc, !PT ;  /* 0x0000001300787212 */ /* 0x000fe200078efcff */
[----:B------:R-:W-:Y:S01]  /*0410*/  IMAD.SHL.U32 R105, R105, 0x80, RZ ;  /* 0x0000008069697824 */ /* 0x000fe200078e00ff */
[----:B------:R-:W-:Y:S01]  /*0420*/  SGXT.U32 R104, R104, 0x1 ;  /* 0x000000016868781a */ /* 0x000fe20000000000 */
[----:B--2---:R-:W-:Y:S01]  /*0430*/  VIADD R2, R2, 0xffffffe ;  /* 0x0ffffffe02027836 */ /* 0x004fe20000000000 */
[-C--:B------:R-:W-:Y:S01]  /*0440*/  LOP3.LUT R119, R119, R0.reuse, RZ, 0xfc, !PT ;  /* 0x0000000077777212 */ /* 0x080fe200078efcff */
[----:B------:R-:W-:Y:S01]  /*0450*/  IMAD.SHL.U32 R120, R120, 0x2, RZ ;  /* 0x0000000278787824 */ /* 0x000fe200078e00ff */
[-C--:B------:R-:W-:Y:S01]  /*0460*/  LOP3.LUT R118, R17, R0.reuse, RZ, 0xfc, !PT ;  /* 0x0000000011767212 */ /* 0x080fe200078efcff */
[----:B------:R-:W2:Y:S01]  /*0470*/  F2I.FTZ.U32.TRUNC.NTZ R3, R2 ;  /* 0x0000000200037305 */ /* 0x000ea2000021f000 */
[-C--:B------:R-:W-:Y:S01]  /*0480*/  LOP3.LUT R117, R117, R0.reuse, RZ, 0xfc, !PT ;  /* 0x0000000075757212 */ /* 0x080fe200078efcff */
[----:B------:R-:W-:Y:S01]  /*0490*/  IMAD.SHL.U32 R20, R104, 0x20, RZ ;  /* 0x0000002068147824 */ /* 0x000fe200078e00ff */
[-C--:B------:R-:W-:Y:S01]  /*04a0*/  LOP3.LUT R116, R15, R0.reuse, RZ, 0xfc, !PT ;  /* 0x000000000f747212 */ /* 0x080fe200078efcff */
[----:B------:R-:W-:Y:S01]  /*04b0*/  IMAD.SHL.U32 R119, R119, 0x2, RZ ;  /* 0x0000000277777824 */ /* 0x000fe200078e00ff */
[-C--:B------:R-:W-:Y:S01]  /*04c0*/  LOP3.LUT R115, R115, R0.reuse, RZ, 0xfc, !PT ;  /* 0x0000000073737212 */ /* 0x080fe200078efcff */
[----:B------:R-:W-:Y:S01]  /*04d0*/  VIADD R67, R120, UR11 ;  /* 0x0000000b78437c36 */ /* 0x000fe20008000000 */
[-C--:B------:R-:W-:Y:S01]  /*04e0*/  LOP3.LUT R114, R13, R0.reuse, RZ, 0xfc, !PT ;  /* 0x000000000d727212 */ /* 0x080fe200078efcff */
[----:B------:R-:W-:Y:S01]  /*04f0*/  IMAD.SHL.U32 R118, R118, 0x2, RZ ;  /* 0x0000000276767824 */ /* 0x000fe200078e00ff */
[-C--:B------:R-:W-:Y:S01]  /*0500*/  LOP3.LUT R113, R113, R0.reuse, RZ, 0xfc, !PT ;  /* 0x0000000071717212 */ /* 0x080fe200078efcff */
[----:B------:R-:W-:Y:S01]  /*0510*/  VIADD R65, R119, UR11 ;  /* 0x0000000b77417c36 */ /* 0x000fe20008000000 */
[-C--:B------:R-:W-:Y:S01]  /*0520*/  LOP3.LUT R111, R111, R0.reuse, RZ, 0xfc, !PT ;  /* 0x000000006f6f7212 */ /* 0x080fe200078efcff */
[----:B------:R-:W-:Y:S01]  /*0530*/  IMAD.SHL.U32 R116, R116, 0x2, RZ ;  /* 0x0000000274747824 */ /* 0x000fe200078e00ff */
[-C--:B------:R-:W-:Y:S01]  /*0540*/  LOP3.LUT R110, R11, R0.reuse, RZ, 0xfc, !PT ;  /* 0x000000000b6e7212 */ /* 0x080fe200078efcff */
[----:B------:R-:W-:Y:S01]  /*0550*/  IMAD.SHL.U32 R115, R115, 0x2, RZ ;  /* 0x0000000273737824 */ /* 0x000fe200078e00ff */
[----:B--2---:R-:W-:Y:S01]  /*0560*/  IADD3 R5, RZ, -R3, RZ ;  /* 0x80000003ff057210 */ /* 0x004fe20007ffe0ff */
[----:B------:R-:W-:Y:S01]  /*0570*/  IMAD.MOV.U32 R2, RZ, RZ, RZ ;  /* 0x000000ffff027224 */ /* 0x000fe200078e00ff */
[-C--:B------:R-:W-:Y:S01]  /*0580*/  LOP3.LUT R109, R109, R0.reuse, RZ, 0xfc, !PT ;  /* 0x000000006d6d7212 */ /* 0x080fe200078efcff */
[----:B------:R-:W-:Y:S01]  /*0590*/  IMAD.SHL.U32 R114, R114, 0x2, RZ ;  /* 0x0000000272727824 */ /* 0x000fe200078e00ff */
[----:B------:R-:W-:Y:S01]  /*05a0*/  LOP3.LUT R108, R9, R0, RZ, 0xfc, !PT ;  /* 0x00000000096c7212 */ /* 0x000fe200078efcff */
[----:B------:R-:W-:Y:S01]  /*05b0*/  IMAD R122, R5, R94, RZ ;  /* 0x0000005e057a7224 */ /* 0x000fe200078e02ff */
[-C--:B------:R-:W-:Y:S01]  /*05c0*/  LOP3.LUT R107, R107, R0.reuse, RZ, 0xfc, !PT ;  /* 0x000000006b6b7212 */ /* 0x080fe200078efcff */
[----:B------:R-:W-:Y:S01]  /*05d0*/  VIADD R63, R118, UR11 ;  /* 0x0000000b763f7c36 */ /* 0x000fe20008000000 */
[----:B------:R-:W-:Y:S01]  /*05e0*/  LOP3.LUT R106, R7, R0, RZ, 0xfc, !PT ;  /* 0x00000000076a7212 */ /* 0x000fe200078efcff */
[----:B------:R-:W-:Y:S01]  /*05f0*/  IMAD.HI.U32 R122, R3, R122, R2 ;  /* 0x0000007a037a7227 */ /* 0x000fe200078e0002 */
[----:B------:R-:W-:-:S02]  /*0600*/  IABS R3, R4 ;  /* 0x0000000400037213 */ /* 0x000fc40000000000 */
[----:B------:R-:W-:Y:S01]  /*0610*/  LOP3.LUT R4, R4, R59, RZ, 0x3c, !PT ;  /* 0x0000003b04047212 */ /* 0x000fe200078e3cff */
[----:B------:R-:W-:Y:S01]  /*0620*/  IMAD.SHL.U32 R113, R113, 0x2, RZ ;  /* 0x0000000271717824 */ /* 0x000fe200078e00ff */
[----:B------:R-:W-:Y:S01]  /*0630*/  LOP3.LUT R105, R105, R0, RZ, 0xfc, !PT ;  /* 0x0000000069697212 */ /* 0x000fe200078efcff */
[----:B------:R-:W-:Y:S01]  /*0640*/  IMAD.HI.U32 R18, R122, R3, RZ ;  /* 0x000000037a127227 */ /* 0x000fe200078e00ff */
[----:B------:R-:W-:Y:S02]  /*0650*/  LOP3.LUT R10, R97, 0xf, RZ, 0xc0, !PT ;  /* 0x0000000f610a7812 */ /* 0x000fe400078ec0ff */
[----:B------:R-:W-:Y:S01]  /*0660*/  LOP3.LUT R0, R104, 0x7, R97, 0x78, !PT ;  /* 0x0000000768007812 */ /* 0x000fe200078e7861 */
[----:B------:R-:W-:Y:S01]  /*0670*/  IMAD R3, R18, R93, R3 ;  /* 0x0000005d12037224 */ /* 0x000fe200078e0203 */
[----:B------:R-:W-:Y:S01]  /*0680*/  ISETP.GE.AND P0, PT, R4, RZ, PT ;  /* 0x000000ff0400720c */ /* 0x000fe20003f06270 */
[----:B------:R-:W-:Y:S01]  /*0690*/  IMAD.SHL.U32 R5, R10, 0x80, RZ ;  /* 0x000000800a057824 */ /* 0x000fe200078e00ff */
[----:B------:R-:W-:Y:S01]  /*06a0*/  SHF.R.U32.HI R102, RZ, 0x5, R97 ;  /* 0x00000005ff667819 */ /* 0x000fe20000011661 */
[----:B------:R-:W-:Y:S01]  /*06b0*/  IMAD.SHL.U32 R0, R0, 0x8, RZ ;  /* 0x0000000800007824 */ /* 0x000fe200078e00ff */
[----:B------:R-:W-:Y:S01]  /*06c0*/  ISETP.GT.U32.AND P1, PT, R94, R3, PT ;  /* 0x000000035e00720c */ /* 0x000fe20003f24070 */
[----:B------:R-:W-:Y:S01]  /*06d0*/  VIADD R43, R116, UR11 ;  /* 0x0000000b742b7c36 */ /* 0x000fe20008000000 */
[C---:B------:R-:W-:Y:S01]  /*06e0*/  LOP3.LUT R54, R104.reuse, 0x2, RZ, 0xfc, !PT ;  /* 0x0000000268367812 */ /* 0x040fe200078efcff */
[----:B------:R-:W-:Y:S01]  /*06f0*/  IMAD.SHL.U32 R111, R111, 0x2, RZ ;  /* 0x000000026f6f7824 */ /* 0x000fe200078e00ff */
[----:B------:R-:W-:Y:S01]  /*0700*/  LOP3.LUT R52, R104, 0x4, RZ, 0xfc, !PT ;  /* 0x0000000468347812 */ /* 0x000fe200078efcff */
[----:B------:R-:W-:Y:S01]  /*0710*/  IMAD.SHL.U32 R110, R110, 0x2, RZ ;  /* 0x000000026e6e7824 */ /* 0x000fe200078e00ff */
[C---:B------:R-:W-:Y:S01]  /*0720*/  LOP3.LUT R50, R104.reuse, 0x6, RZ, 0xfc, !PT ;  /* 0x0000000668327812 */ /* 0x040fe200078efcff */
[----:B------:R-:W-:Y:S01]  /*0730*/  IMAD.SHL.U32 R109, R109, 0x2, RZ ;  /* 0x000000026d6d7824 */ /* 0x000fe200078e00ff */
[----:B------:R-:W-:Y:S01]  /*0740*/  LOP3.LUT R48, R104, 0x8, RZ, 0xfc, !PT ;  /* 0x0000000868307812 */ /* 0x000fe200078efcff */
[----:B------:R-:W-:Y:S01]  /*0750*/  IMAD.SHL.U32 R108, R108, 0x2, RZ ;  /* 0x000000026c6c7824 */ /* 0x000fe200078e00ff */
[C---:B------:R-:W-:Y:S01]  /*0760*/  LOP3.LUT R46, R104.reuse, 0xa, RZ, 0xfc, !PT ;  /* 0x0000000a682e7812 */ /* 0x040fe200078efcff */
[----:B------:R-:W-:Y:S01]  /*0770*/  IMAD.SHL.U32 R107, R107, 0x2, RZ ;  /* 0x000000026b6b7824 */ /* 0x000fe200078e00ff */
[----:B------:R-:W-:Y:S01]  /*0780*/  LOP3.LUT R44, R104, 0xc, RZ, 0xfc, !PT ;  /* 0x0000000c682c7812 */ /* 0x000fe200078efcff */
[----:B------:R-:W-:Y:S01]  /*0790*/  @!P1 IMAD.IADD R3, R3, 0x1, -R94 ;  /* 0x0000000103039824 */ /* 0x000fe200078e0a5e */
[----:B------:R-:W-:Y:S01]  /*07a0*/  @!P1 IADD3 R18, R18, 0x1, RZ ;  /* 0x0000000112129810 */ /* 0x000fe20007ffe0ff */
[----:B------:R-:W-:Y:S01]  /*07b0*/  IMAD.SHL.U32 R106, R106, 0x2, RZ ;  /* 0x000000026a6a7824 */ /* 0x000fe200078e00ff */
[----:B------:R-:W-:Y:S01]  /*07c0*/  LOP3.LUT R2, R104, 0xe, RZ, 0xfc, !PT ;  /* 0x0000000e68027812 */ /* 0x000fe200078efcff */
[----:B------:R-:W-:Y:S01]  /*07d0*/  IMAD.SHL.U32 R105, R105, 0x2, RZ ;  /* 0x0000000269697824 */ /* 0x000fe200078e00ff */
[----:B------:R-:W-:-:S02]  /*07e0*/  ISETP.GE.U32.AND P2, PT, R3, R94, PT ;  /* 0x0000005e0300720c */ /* 0x000fc40003f46070 */
[----:B------:R-:W-:Y:S02]  /*07f0*/  SGXT.U32 R102, R102, 0x2 ;  /* 0x000000026666781a */ /* 0x000fe40000000000 */
[----:B------:R-:W-:Y:S02]  /*0800*/  LOP3.LUT R103, R0, R5, RZ, 0xfc, !PT ;  /* 0x0000000500677212 */ /* 0x000fe400078efcff */
[----:B------:R-:W-:Y:S01]  /*0810*/  SHF.R.U32.HI R0, RZ, 0x3, R97 ;  /* 0x00000003ff007819 */ /* 0x000fe20000011661 */
[----:B------:R-:W-:Y:S01]  /*0820*/  IMAD.SHL.U32 R101, R102, 0x8, RZ ;  /* 0x0000000866657824 */ /* 0x000fe200078e00ff */
[----:B------:R-:W-:Y:S01]  /*0830*/  LOP3.LUT R54, R54, 0x7, R97, 0x78, !PT ;  /* 0x0000000736367812 */ /* 0x000fe200078e7861 */
[----:B------:R-:W-:Y:S01]  /*0840*/  IMAD.SHL.U32 R103, R103, 0x2, RZ ;  /* 0x0000000267677824 */ /* 0x000fe200078e00ff */
[----:B------:R-:W-:Y:S02]  /*0850*/  LOP3.LUT R52, R52, 0x7, R97, 0x78, !PT ;  /* 0x0000000734347812 */ /* 0x000fe400078e7861 */
[----:B------:R-:W-:Y:S01]  /*0860*/  LOP3.LUT R50, R50, 0x7, R97, 0x78, !PT ;  /* 0x0000000732327812 */ /* 0x000fe200078e7861 */
[----:B------:R-:W-:Y:S01]  /*0870*/  @P2 VIADD R18, R18, 0x1 ;  /* 0x0000000112122836 */ /* 0x000fe20000000000 */
[----:B------:R-:W-:Y:S01]  /*0880*/  LOP3.LUT R48, R48, 0x7, R97, 0x78, !PT ;  /* 0x0000000730307812 */ /* 0x000fe200078e7861 */
[----:B------:R-:W-:Y:S01]  /*0890*/  IMAD.SHL.U32 R54, R54, 0x8, RZ ;  /* 0x0000000836367824 */ /* 0x000fe200078e00ff */
[----:B------:R-:W-:Y:S01]  /*08a0*/  LOP3.LUT R46, R46, 0x7, R97, 0x78, !PT ;  /* 0x000000072e2e7812 */ /* 0x000fe200078e7861 */
[----:B------:R-:W-:Y:S01]  /*08b0*/  @!P0 IMAD.MOV R18, RZ, RZ, -R18 ;  /* 0x000000ffff128224 */ /* 0x000fe200078e0a12 */
[----:B------:R-:W-:Y:S01]  /*08c0*/  LOP3.LUT R44, R44, 0x7, R97, 0x78, !PT ;  /* 0x000000072c2c7812 */ /* 0x000fe200078e7861 */
[----:B------:R-:W-:Y:S01]  /*08d0*/  IMAD.SHL.U32 R52, R52, 0x8, RZ ;  /* 0x0000000834347824 */ /* 0x000fe200078e00ff */
[----:B------:R-:W-:Y:S01]  /*08e0*/  LOP3.LUT R2, R2, 0x7, R97, 0x78, !PT ;  /* 0x0000000702027812 */ /* 0x000fe200078e7861 */
[----:B------:R-:W-:Y:S01]  /*08f0*/  IMAD.SHL.U32 R50, R50, 0x8, RZ ;  /* 0x0000000832327824 */ /* 0x000fe200078e00ff */
[----:B------:R-:W-:Y:S01]  /*0900*/  SGXT.U32 R0, R0, 0x1 ;  /* 0x000000010000781a */ /* 0x000fe20000000000 */
[----:B------:R-:W-:Y:S01]  /*0910*/  IMAD.SHL.U32 R48, R48, 0x8, RZ ;  /* 0x0000000830307824 */ /* 0x000fe200078e00ff */
[----:B------:R-:W-:Y:S01]  /*0920*/  ISETP.NE.AND P1, PT, R59, RZ, PT ;  /* 0x000000ff3b00720c */ /* 0x000fe20003f25270 */
[----:B------:R-:W-:Y:S01]  /*0930*/  IMAD.SHL.U32 R46, R46, 0x8, RZ ;  /* 0x000000082e2e7824 */ /* 0x000fe200078e00ff */
[----:B------:R-:W-:Y:S01]  /*0940*/  LOP3.LUT R57, RZ, R59, RZ, 0x33, !PT ;  /* 0x0000003bff397212 */ /* 0x000fe200078e33ff */
[----:B------:R-:W-:Y:S01]  /*0950*/  IMAD.SHL.U32 R44, R44, 0x8, RZ ;  /* 0x000000082c2c7824 */ /* 0x000fe200078e00ff */
[----:B------:R-:W-:Y:S01]  /*0960*/  LOP3.LUT R12, R0, 0x8, RZ, 0xfc, !PT ;  /* 0x00000008000c7812 */ /* 0x000fe200078efcff */
[----:B------:R-:W-:Y:S01]  /*0970*/  IMAD.SHL.U32 R2, R2, 0x8, RZ ;  /* 0x0000000802027824 */ /* 0x000fe200078e00ff */
[----:B------:R-:W-:-:S02]  /*0980*/  LOP3.LUT R20, R20, R101, RZ, 0xfc, !PT ;  /* 0x0000006514147212 */ /* 0x000fc400078efcff */
[----:B------:R-:W-:Y:S02]  /*0990*/  SEL R55, R57, R18, !P1 ;  /* 0x0000001239377207 */ /* 0x000fe40004800000 */
[C---:B------:R-:W-:Y:S02]  /*09a0*/  LOP3.LUT R54, R5.reuse, R54, RZ, 0xfc, !PT ;  /* 0x0000003605367212 */ /* 0x040fe400078efcff */
[----:B------:R-:W-:Y:S01]  /*09b0*/  LOP3.LUT R52, R5, R52, RZ, 0xfc, !PT ;  /* 0x0000003405347212 */ /* 0x000fe200078efcff */
[----:B------:R-:W-:Y:S01]  /*09c0*/  IMAD.SHL.U32 R55, R55, 0x80, RZ ;  /* 0x0000008037377824 */ /* 0x000fe200078e00ff */
[C---:B------:R-:W-:Y:S01]  /*09d0*/  LOP3.LUT R50, R5.reuse, R50, RZ, 0xfc, !PT ;  /* 0x0000003205327212 */ /* 0x040fe200078efcff */
[----:B------:R-:W-:Y:S01]  /*09e0*/  IMAD.SHL.U32 R54, R54, 0x2, RZ ;  /* 0x0000000236367824 */ /* 0x000fe200078e00ff */
[C---:B------:R-:W-:Y:S01]  /*09f0*/  LOP3.LUT R48, R5.reuse, R48, RZ, 0xfc, !PT ;  /* 0x0000003005307212 */ /* 0x040fe200078efcff */
[----:B------:R-:W-:Y:S01]  /*0a00*/  IMAD.SHL.U32 R52, R52, 0x2, RZ ;  /* 0x0000000234347824 */ /* 0x000fe200078e00ff */
[C---:B------:R-:W-:Y:S01]  /*0a10*/  LOP3.LUT R46, R5.reuse, R46, RZ, 0xfc, !PT ;  /* 0x0000002e052e7212 */ /* 0x040fe200078efcff */
[----:B------:R-:W-:Y:S01]  /*0a20*/  IMAD.SHL.U32 R50, R50, 0x2, RZ ;  /* 0x0000000232327824 */ /* 0x000fe200078e00ff */
[C---:B------:R-:W-:Y:S01]  /*0a30*/  LOP3.LUT R44, R5.reuse, R44, RZ, 0xfc, !PT ;  /* 0x0000002c052c7212 */ /* 0x040fe200078efcff */
[----:B------:R-:W-:Y:S01]  /*0a40*/  IMAD.SHL.U32 R48, R48, 0x2, RZ ;  /* 0x0000000230307824 */ /* 0x000fe200078e00ff */
[----:B------:R-:W-:Y:S01]  /*0a50*/  LOP3.LUT R2, R5, R2, RZ, 0xfc, !PT ;  /* 0x0000000205027212 */ /* 0x000fe200078efcff */
[----:B------:R-:W-:Y:S01]  /*0a60*/  IMAD.SHL.U32 R46, R46, 0x2, RZ ;  /* 0x000000022e2e7824 */ /* 0x000fe200078e00ff */
[----:B------:R-:W-:Y:S01]  /*0a70*/  LOP3.LUT R12, R12, 0x7, R97, 0x78, !PT ;  /* 0x000000070c0c7812 */ /* 0x000fe200078e7861 */
[----:B------:R-:W-:Y:S01]  /*0a80*/  IMAD.SHL.U32 R44, R44, 0x2, RZ ;  /* 0x000000022c2c7824 */ /* 0x000fe200078e00ff */
[----:B------:R-:W-:Y:S01]  /*0a90*/  LOP3.LUT R5, R20, 0x7, R97, 0xf8, !PT ;  /* 0x0000000714057812 */ /* 0x000fe200078ef861 */
[----:B------:R-:W-:Y:S01]  /*0aa0*/  IMAD.SHL.U32 R2, R2, 0x2, RZ ;  /* 0x0000000202027824 */ /* 0x000fe200078e00ff */
[----:B------:R-:W-:Y:S01]  /*0ab0*/  LOP3.LUT R32, R55, 0x10, R58, 0xfe, !PT ;  /* 0x0000001037207812 */ /* 0x000fe200078efe3a */
[----:B------:R-:W-:Y:S01]  /*0ac0*/  IMAD.SHL.U32 R12, R12, 0x8, RZ ;  /* 0x000000080c0c7824 */ /* 0x000fe200078e00ff */
[C---:B------:R-:W-:Y:S01]  /*0ad0*/  LOP3.LUT R4, R0.reuse, 0x6, RZ, 0xfc, !PT ;  /* 0x0000000600047812 */ /* 0x040fe200078efcff */
[----:B------:R-:W-:Y:S01]  /*0ae0*/  IMAD.SHL.U32 R5, R5, 0x80, RZ ;  /* 0x0000008005057824 */ /* 0x000fe200078e00ff */
[----:B------:R-:W-:-:S02]  /*0af0*/  LOP3.LUT R6, R0, 0xc, RZ, 0xfc, !PT ;  /* 0x0000000c00067812 */ /* 0x000fc400078efcff */
[----:B------:R-:W-:Y:S02]  /*0b00*/  LOP3.LUT R22, R55, 0x38, R58, 0xfe, !PT ;  /* 0x0000003837167812 */ /* 0x000fe400078efe3a */
[----:B------:R-:W-:Y:S01]  /*0b10*/  LOP3.LUT R47, R5, R12, RZ, 0xfc, !PT ;  /* 0x0000000c052f7212 */ /* 0x000fe200078efcff */
[----:B------:R-:W-:Y:S01]  /*0b20*/  IMAD.HI R12, R32, 0x2aaaaaab, RZ ;  /* 0x2aaaaaab200c7827 */ /* 0x000fe200078e02ff */
[----:B------:R-:W-:Y:S02]  /*0b30*/  LOP3.LUT R100, R0, 0x7, R97, 0x78, !PT ;  /* 0x0000000700647812 */ /* 0x000fe400078e7861 */
[----:B------:R-:W-:Y:S01]  /*0b40*/  LOP3.LUT R16, R0, 0x2, RZ, 0xfc, !PT ;  /* 0x0000000200107812 */ /* 0x000fe200078efcff */
[----:B------:R-:W-:Y:S01]  /*0b50*/  IMAD.SHL.U32 R47, R47, 0x2, RZ ;  /* 0x000000022f2f7824 */ /* 0x000fe200078e00ff */
[----:B------:R-:W-:Y:S01]  /*0b60*/  SHF.R.U32.HI R9, RZ, 0x1f, R12 ;  /* 0x0000001fff097819 */ /* 0x000fe2000001160c */
[----:B------:R-:W-:Y:S01]  /*0b70*/  IMAD.SHL.U32 R100, R100, 0x8, RZ ;  /* 0x0000000864647824 */ /* 0x000fe200078e00ff */
[----:B------:R-:W-:-:S02]  /*0b80*/  LOP3.LUT R14, R0, 0x4, RZ, 0xfc, !PT ;  /* 0x00000004000e7812 */ /* 0x000fc400078efcff */
[C---:B------:R-:W-:Y:S02]  /*0b90*/  LOP3.LUT R8, R0.reuse, 0xa, RZ, 0xfc, !PT ;  /* 0x0000000a00087812 */ /* 0x040fe400078efcff */
[----:B------:R-:W-:Y:S02]  /*0ba0*/  LOP3.LUT R4, R4, 0x7, R97, 0x78, !PT ;  /* 0x0000000704047812 */ /* 0x000fe400078e7861 */
[----:B------:R-:W-:Y:S02]  /*0bb0*/  LOP3.LUT R0, R0, 0xe, RZ, 0xfc, !PT ;  /* 0x0000000e00007812 */ /* 0x000fe400078efcff */
[----:B------:R-:W-:Y:S01]  /*0bc0*/  LOP3.LUT R6, R6, 0x7, R97, 0x78, !PT ;  /* 0x0000000706067812 */ /* 0x000fe200078e7861 */
[----:B------:R-:W-:Y:S01]  /*0bd0*/  IMAD.SHL.U32 R4, R4, 0x8, RZ ;  /* 0x0000000804047824 */ /* 0x000fe200078e00ff */
[----:B------:R-:W-:Y:S01]  /*0be0*/  LEA.HI R9, R12, R9, RZ, 0x17 ;  /* 0x000000090c097211 */ /* 0x000fe200078fb8ff */
[----:B------:R-:W-:Y:S01]  /*0bf0*/  IMAD.HI R12, R22, 0x2aaaaaab, RZ ;  /* 0x2aaaaaab160c7827 */ /* 0x000fe200078e02ff */
[----:B------:R-:W-:-:S02]  /*0c00*/  LOP3.LUT R16, R16, 0x7, R97, 0x78, !PT ;  /* 0x0000000710107812 */ /* 0x000fc400078e7861 */
[----:B------:R-:W-:Y:S01]  /*0c10*/  LOP3.LUT R14, R14, 0x7, R97, 0x78, !PT ;  /* 0x000000070e0e7812 */ /* 0x000fe200078e7861 */
[----:B------:R-:W-:Y:S01]  /*0c20*/  IMAD.SHL.U32 R6, R6, 0x8, RZ ;  /* 0x0000000806067824 */ /* 0x000fe200078e00ff */
[----:B------:R-:W-:Y:S01]  /*0c30*/  LOP3.LUT R8, R8, 0x7, R97, 0x78, !PT ;  /* 0x0000000708087812 */ /* 0x000fe200078e7861 */
[----:B------:R-:W-:Y:S01]  /*0c40*/  IMAD.SHL.U32 R16, R16, 0x8, RZ ;  /* 0x0000000810107824 */ /* 0x000fe200078e00ff */
[----:B------:R-:W-:Y:S01]  /*0c50*/  LOP3.LUT R0, R0, 0x7, R97, 0x78, !PT ;  /* 0x0000000700007812 */ /* 0x000fe200078e7861 */
[----:B------:R-:W-:Y:S01]  /*0c60*/  IMAD.SHL.U32 R14, R14, 0x8, RZ ;  /* 0x000000080e0e7824 */ /* 0x000fe200078e00ff */
[----:B------:R-:W-:Y:S01]  /*0c70*/  LOP3.LUT R36, R55, R58, RZ, 0xfc, !PT ;  /* 0x0000003a37247212 */ /* 0x000fe200078efcff */
[----:B------:R-:W-:Y:S01]  /*0c80*/  IMAD.SHL.U32 R8, R8, 0x8, RZ ;  /* 0x0000000808087824 */ /* 0x000fe200078e00ff */
[----:B------:R-:W-:Y:S01]  /*0c90*/  LOP3.LUT R28, R55, 0x20, R58, 0xfe, !PT ;  /* 0x00000020371c7812 */ /* 0x000fe200078efe3a */
[----:B------:R-:W-:Y:S01]  /*0ca0*/  IMAD.SHL.U32 R0, R0, 0x8, RZ ;  /* 0x0000000800007824 */ /* 0x000fe200078e00ff */
[----:B------:R-:W-:Y:S01]  /*0cb0*/  SHF.R.U32.HI R39, RZ, 0x1f, R12 ;  /* 0x0000001fff277819 */ /* 0x000fe2000001160c */
[----:B------:R-:W-:Y:S01]  /*0cc0*/  IMAD R9, R9, -0xc00, R32 ;  /* 0xfffff40009097824 */ /* 0x000fe200078e0220 */
[C---:B------:R-:W-:Y:S01]  /*0cd0*/  LOP3.LUT R49, R5.reuse, R4, RZ, 0xfc, !PT ;  /* 0x0000000405317212 */ /* 0x040fe200078efcff */
[----:B------:R-:W-:Y:S01]  /*0ce0*/  IMAD.HI R4, R36, 0x2aaaaaab, RZ ;  /* 0x2aaaaaab24047827 */ /* 0x000fe200078e02ff */
[----:B------:R-:W-:-:S02]  /*0cf0*/  LOP3.LUT R3, R5, R6, RZ, 0xfc, !PT ;  /* 0x0000000605037212 */ /* 0x000fc400078efcff */
[----:B------:R-:W-:Y:S01]  /*0d00*/  LEA.HI R39, R12, R39, RZ, 0x17 ;  /* 0x000000270c277211 */ /* 0x000fe200078fb8ff */
[----:B------:R-:W-:Y:S01]  /*0d10*/  IMAD.HI R6, R28, 0x2aaaaaab, RZ ;  /* 0x2aaaaaab1c067827 */ /* 0x000fe200078e02ff */
[----:B------:R-:W-:Y:S02]  /*0d20*/  LOP3.LUT R12, R55, 0x60, R58, 0xfe, !PT ;  /* 0x00000060370c7812 */ /* 0x000fe400078efe3a */
[----:B------:R-:W-:Y:S01]  /*0d30*/  LOP3.LUT R100, R5, R100, RZ, 0xfc, !PT ;  /* 0x0000006405647212 */ /* 0x000fe200078efcff */
[----:B------:R-:W-:Y:S01]  /*0d40*/  IMAD R39, R39, -0xc00, R22 ;  /* 0xfffff40027277824 */ /* 0x000fe200078e0216 */
[C---:B------:R-:W-:Y:S01]  /*0d50*/  LOP3.LUT R53, R5.reuse, R16, RZ, 0xfc, !PT ;  /* 0x0000001005357212 */ /* 0x040fe200078efcff */
[----:B------:R-:W-:Y:S01]  /*0d60*/  IMAD.HI R56, R12, 0x2aaaaaab, RZ ;  /* 0x2aaaaaab0c387827 */ /* 0x000fe200078e02ff */
[C---:B------:R-:W-:Y:S02]  /*0d70*/  LOP3.LUT R51, R5.reuse, R14, RZ, 0xfc, !PT ;  /* 0x0000000e05337212 */ /* 0x040fe400078efcff */
[C---:B------:R-:W-:Y:S01]  /*0d80*/  LOP3.LUT R45, R5.reuse, R8, RZ, 0xfc, !PT ;  /* 0x00000008052d7212 */ /* 0x040fe200078efcff */
[----:B------:R-:W-:Y:S01]  /*0d90*/  VIADD R32, R112, UR11 ;  /* 0x0000000b70207c36 */ /* 0x000fe20008000000 */
[----:B------:R-:W-:Y:S01]  /*0da0*/  LOP3.LUT R0, R5, R0, RZ, 0xfc, !PT ;  /* 0x0000000005007212 */ /* 0x000fe200078efcff */
[----:B------:R-:W-:Y:S01]  /*0db0*/  VIADD R22, R108, UR11 ;  /* 0x0000000b6c167c36 */ /* 0x000fe20008000000 */
[----:B------:R-:W-:Y:S01]  /*0dc0*/  SHF.R.U32.HI R5, RZ, 0x1f, R4 ;  /* 0x0000001fff057819 */ /* 0x000fe20000011604 */
[----:B------:R-:W-:Y:S01]  /*0dd0*/  IMAD.SHL.U32 R100, R100, 0x2, RZ ;  /* 0x0000000264647824 */ /* 0x000fe200078e00ff */
[----:B------:R-:W-:Y:S01]  /*0de0*/  LOP3.LUT R26, R55, 0x28, R58, 0xfe, !PT ;  /* 0x00000028371a7812 */ /* 0x000fe200078efe3a */
[----:B------:R-:W-:Y:S01]  /*0df0*/  IMAD.SHL.U32 R53, R53, 0x2, RZ ;  /* 0x0000000235357824 */ /* 0x000fe200078e00ff */
[----:B------:R-:W-:Y:S01]  /*0e00*/  SHF.R.U32.HI R17, RZ, 0x1f, R6 ;  /* 0x0000001fff117819 */ /* 0x000fe20000011606 */
[----:B------:R-:W-:Y:S01]  /*0e10*/  IMAD.SHL.U32 R51, R51, 0x2, RZ ;  /* 0x0000000233337824 */ /* 0x000fe200078e00ff */
[----:B------:R-:W-:Y:S01]  /*0e20*/  LOP3.LUT R18, R55, 0x48, R58, 0xfe, !PT ;  /* 0x0000004837127812 */ /* 0x000fe200078efe3a */
[----:B------:R-:W-:Y:S01]  /*0e30*/  IMAD.SHL.U32 R49, R49, 0x2, RZ ;  /* 0x0000000231317824 */ /* 0x000fe200078e00ff */
[----:B------:R-:W-:Y:S01]  /*0e40*/  LOP3.LUT R30, R55, 0x18, R58, 0xfe, !PT ;  /* 0x00000018371e7812 */ /* 0x000fe200078efe3a */
[----:B------:R-:W-:Y:S01]  /*0e50*/  IMAD.SHL.U32 R45, R45, 0x2, RZ ;  /* 0x000000022d2d7824 */ /* 0x000fe200078e00ff */
[----:B------:R-:W-:Y:S01]  /*0e60*/  LOP3.LUT R34, R55, 0x8, R58, 0xfe, !PT ;  /* 0x0000000837227812 */ /* 0x000fe200078efe3a */
[----:B------:R-:W-:Y:S01]  /*0e70*/  IMAD.SHL.U32 R3, R3, 0x2, RZ ;  /* 0x0000000203037824 */ /* 0x000fe200078e00ff */
[----:B------:R-:W-:Y:S01]  /*0e80*/  LEA.HI R5, R4, R5, RZ, 0x17 ;  /* 0x0000000504057211 */ /* 0x000fe200078fb8ff */
[----:B------:R-:W-:Y:S01]  /*0e90*/  IMAD.HI R4, R26, 0x2aaaaaab, RZ ;  /* 0x2aaaaaab1a047827 */ /* 0x000fe200078e02ff */
[----:B------:R-:W-:-:S02]  /*0ea0*/  LEA.HI R17, R6, R17, RZ, 0x17 ;  /* 0x0000001106117211 */ /* 0x000fc400078fb8ff */
[----:B------:R-:W-:Y:S01]  /*0eb0*/  SHF.R.U32.HI R29, RZ, 0x1f, R56 ;  /* 0x0000001fff1d7819 */ /* 0x000fe20000011638 */
[----:B------:R-:W-:Y:S01]  /*0ec0*/  IMAD.HI R6, R18, 0x2aaaaaab, RZ ;  /* 0x2aaaaaab12067827 */ /* 0x000fe200078e02ff */
[----:B------:R-:W-:Y:S02]  /*0ed0*/  SHF.R.U32.HI R21, RZ, 0x1f, R4 ;  /* 0x0000001fff157819 */ /* 0x000fe40000011604 */
[----:B------:R-:W-:Y:S01]  /*0ee0*/  LOP3.LUT R16, R55, 0x50, R58, 0xfe, !PT ;  /* 0x0000005037107812 */ /* 0x000fe200078efe3a */
[----:B------:R-:W-:Y:S01]  /*0ef0*/  IMAD.HI R8, R30, 0x2aaaaaab, RZ ;  /* 0x2aaaaaab1e087827 */ /* 0x000fe200078e02ff */
[----:B------:R-:W-:Y:S02]  /*0f00*/  SHF.R.U32.HI R35, RZ, 0x1f, R6 ;  /* 0x0000001fff237819 */ /* 0x000fe40000011606 */
[----:B------:R-:W-:Y:S01]  /*0f10*/  LOP3.LUT R20, R55, 0x40, R58, 0xfe, !PT ;  /* 0x0000004037147812 */ /* 0x000fe200078efe3a */
[----:B------:R-:W-:Y:S01]  /*0f20*/  IMAD.HI R14, R34, 0x2aaaaaab, RZ ;  /* 0x2aaaaaab220e7827 */ /* 0x000fe200078e02ff */
[----:B------:R-:W-:-:S02]  /*0f30*/  SHF.R.U32.HI R15, RZ, 0x1f, R8 ;  /* 0x0000001fff0f7819 */ /* 0x000fc40000011608 */
[----:B------:R-:W-:Y:S01]  /*0f40*/  LEA.HI R29, R56, R29, RZ, 0x17 ;  /* 0x0000001d381d7211 */ /* 0x000fe200078fb8ff */
[----:B------:R-:W-:Y:S01]  /*0f50*/  IMAD.SHL.U32 R56, R97, 0x8, RZ ;  /* 0x0000000861387824 */ /* 0x000fe200078e00ff */
[----:B------:R-:W-:Y:S01]  /*0f60*/  SHF.R.U32.HI R7, RZ, 0x1f, R14 ;  /* 0x0000001fff077819 */ /* 0x000fe2000001160e */
[----:B------:R-:W-:Y:S01]  /*0f70*/  IMAD R5, R5, -0xc00, R36 ;  /* 0xfffff40005057824 */ /* 0x000fe200078e0224 */
[----:B------:R-:W-:Y:S01]  /*0f80*/  LOP3.LUT R24, R55, 0x30, R58, 0xfe, !PT ;  /* 0x0000003037187812 */ /* 0x000fe200078efe3a */
[----:B------:R-:W-:Y:S01]  /*0f90*/  IMAD R29, R29, -0xc00, R12 ;  /* 0xfffff4001d1d7824 */ /* 0x000fe200078e020c */
[----:B------:R-:W-:Y:S01]  /*0fa0*/  LEA.HI R21, R4, R21, RZ, 0x17 ;  /* 0x0000001504157211 */ /* 0x000fe200078fb8ff */
[----:B------:R-:W-:Y:S01]  /*0fb0*/  IMAD.HI R4, R16, 0x2aaaaaab, RZ ;  /* 0x2aaaaaab10047827 */ /* 0x000fe200078e02ff */
[----:B------:R-:W-:Y:S01]  /*0fc0*/  LEA.HI R35, R6, R35, RZ, 0x17 ;  /* 0x0000002306237211 */ /* 0x000fe200078fb8ff */
[----:B------:R-:W2:Y:S01]  /*0fd0*/  LDC.64 R12, c[0x0][0x210] ;  /* 0x00008400ff0c7b82 */ /* 0x000ea20000000a00 */
[----:B------:R-:W-:Y:S01]  /*0fe0*/  LEA.HI R15, R8, R15, RZ, 0x17 ;  /* 0x0000000f080f7211 */ /* 0x000fe200078fb8ff */
[----:B------:R-:W-:Y:S01]  /*0ff0*/  IMAD.HI R8, R20, 0x2aaaaaab, RZ ;  /* 0x2aaaaaab14087827 */ /* 0x000fe200078e02ff */
[----:B------:R-:W-:-:S02]  /*1000*/  LEA.HI R7, R14, R7, RZ, 0x17 ;  /* 0x000000070e077211 */ /* 0x000fc400078fb8ff */
[----:B------:R-:W-:Y:S01]  /*1010*/  SHF.R.U32.HI R33, RZ, 0x1f, R4 ;  /* 0x0000001fff217819 */ /* 0x000fe20000011604 */
[----:B------:R-:W-:Y:S01]  /*1020*/  IMAD.HI R14, R24, 0x2aaaaaab, RZ ;  /* 0x2aaaaaab180e7827 */ /* 0x000fe200078e02ff */
[----:B------:R-:W-:Y:S02]  /*1030*/  SHF.R.U32.HI R37, RZ, 0x1f, R8 ;  /* 0x0000001fff257819 */ /* 0x000fe40000011608 */
[----:B------:R-:W-:Y:S01]  /*1040*/  LEA.HI R33, R4, R33, RZ, 0x17 ;  /* 0x0000002104217211 */ /* 0x000fe200078fb8ff */
[----:B------:R-:W-:Y:S01]  /*1050*/  IMAD R35, R35, -0xc00, R18 ;  /* 0xfffff40023237824 */ /* 0x000fe200078e0212 */
[----:B------:R-:W-:Y:S01]  /*1060*/  SHF.R.U32.HI R25, RZ, 0x1f, R14 ;  /* 0x0000001fff197819 */ /* 0x000fe2000001160e */
[----:B------:R-:W3:Y:S01]  /*1070*/  LDC.64 R18, c[0x0][0x218] ;  /* 0x00008600ff127b82 */ /* 0x000ee20000000a00 */
[----:B------:R-:W-:Y:S01]  /*1080*/  LOP3.LUT R4, R55, 0x78, R58, 0xfe, !PT ;  /* 0x0000007837047812 */ /* 0x000fe200078efe3a */
[----:B------:R-:W-:Y:S01]  /*1090*/  IMAD R7, R7, -0xc00, R34 ;  /* 0xfffff40007077824 */ /* 0x000fe200078e0222 */
[----:B------:R-:W-:Y:S01]  /*10a0*/  LEA.HI R37, R8, R37, RZ, 0x17 ;  /* 0x0000002508257211 */ /* 0x000fe200078fb8ff */
[----:B------:R-:W-:Y:S01]  /*10b0*/  IMAD R15, R15, -0xc00, R30 ;  /* 0xfffff4000f0f7824 */ /* 0x000fe200078e021e */
[----:B------:R-:W-:Y:S01]  /*10c0*/  LOP3.LUT R6, R55, 0x70, R58, 0xfe, !PT ;  /* 0x0000007037067812 */ /* 0x000fe200078efe3a */
[----:B------:R-:W-:Y:S01]  /*10d0*/  IMAD.HI R38, R4, 0x2aaaaaab, RZ ;  /* 0x2aaaaaab04267827 */ /* 0x000fe200078e02ff */
[----:B------:R-:W-:-:S02]  /*10e0*/  LEA.HI R25, R14, R25, RZ, 0x17 ;  /* 0x000000190e197211 */ /* 0x000fc400078fb8ff */
[----:B------:R-:W-:Y:S01]  /*10f0*/  LOP3.LUT R8, R55, 0x68, R58, 0xfe, !PT ;  /* 0x0000006837087812 */ /* 0x000fe200078efe3a */
[----:B------:R-:W-:Y:S01]  /*1100*/  IMAD.HI R40, R6, 0x2aaaaaab, RZ ;  /* 0x2aaaaaab06287827 */ /* 0x000fe200078e02ff */
[----:B------:R-:W-:Y:S02]  /*1110*/  LOP3.LUT R14, R55, 0x58, R58, 0xfe, !PT ;  /* 0x00000058370e7812 */ /* 0x000fe400078efe3a */
[----:B------:R-:W-:Y:S01]  /*1120*/  SHF.R.U32.HI R11, RZ, 0x1f, R38 ;  /* 0x0000001fff0b7819 */ /* 0x000fe20000011626 */
[----:B------:R-:W-:Y:S01]  /*1130*/  IMAD.HI R42, R8, 0x2aaaaaab, RZ ;  /* 0x2aaaaaab082a7827 */ /* 0x000fe200078e02ff */
[----:B------:R-:W-:Y:S02]  /*1140*/  SHF.R.U32.HI R23, RZ, 0x1f, R40 ;  /* 0x0000001fff177819 */ /* 0x000fe40000011628 */
[----:B------:R-:W-:Y:S01]  /*1150*/  LOP3.LUT R56, R56, 0x78, RZ, 0xc0, !PT ;  /* 0x0000007838387812 */ /* 0x000fe200078ec0ff */
[----:B------:R-:W-:Y:S01]  /*1160*/  IMAD.HI R62, R14, 0x2aaaaaab, RZ ;  /* 0x2aaaaaab0e3e7827 */ /* 0x000fe200078e02ff */
[----:B------:R-:W-:-:S02]  /*1170*/  SHF.R.U32.HI R27, RZ, 0x1f, R42 ;  /* 0x0000001fff1b7819 */ /* 0x000fc4000001162a */
[----:B------:R-:W-:Y:S01]  /*1180*/  LEA.HI R11, R38, R11, RZ, 0x17 ;  /* 0x0000000b260b7211 */ /* 0x000fe200078fb8ff */
[----:B------:R-:W-:Y:S01]  /*1190*/  IMAD R17, R17, -0xc00, R28 ;  /* 0xfffff40011117824 */ /* 0x000fe200078e021c */
[----:B------:R-:W-:Y:S01]  /*11a0*/  SHF.R.U32.HI R31, RZ, 0x1f, R62 ;  /* 0x0000001fff1f7819 */ /* 0x000fe2000001163e */
[----:B------:R-:W-:Y:S01]  /*11b0*/  IMAD R5, R5, 0xc00, R56 ;  /* 0x00000c0005057824 */ /* 0x000fe200078e0238 */
[----:B------:R-:W-:Y:S01]  /*11c0*/  LEA.HI R23, R40, R23, RZ, 0x17 ;  /* 0x0000001728177211 */ /* 0x000fe200078fb8ff */
[----:B------:R-:W-:Y:S01]  /*11d0*/  IMAD R21, R21, -0xc00, R26 ;  /* 0xfffff40015157824 */ /* 0x000fe200078e021a */
[----:B------:R-:W-:Y:S01]  /*11e0*/  LEA.HI R27, R42, R27, RZ, 0x17 ;  /* 0x0000001b2a1b7211 */ /* 0x000fe200078fb8ff */
[----:B------:R-:W-:Y:S01]  /*11f0*/  IMAD R7, R7, 0xc00, R56 ;  /* 0x00000c0007077824 */ /* 0x000fe200078e0238 */
[----:B------:R-:W-:Y:S01]  /*1200*/  LEA.HI R31, R62, R31, RZ, 0x17 ;  /* 0x0000001f3e1f7211 */ /* 0x000fe200078fb8ff */
[----:B--2---:R-:W-:Y:S01]  /*1210*/  IMAD.WIDE.U32 R74, R56, 0x2, R12 ;  /* 0x00000002384a7825 */ /* 0x004fe200078e000c */
[----:B------:R-:W-:-:S02]  /*1220*/  SHF.L.U32 R117, R117, 0x1, RZ ;  /* 0x0000000175757819 */ /* 0x000fc400000006ff */
[----:B------:R-:W-:Y:S01]  /*1230*/  LOP3.LUT R121, R97, 0x1f, RZ, 0xc0, !PT ;  /* 0x0000001f61797812 */ /* 0x000fe200078ec0ff */
[----:B------:R-:W-:Y:S01]  /*1240*/  IMAD R25, R25, -0xc00, R24 ;  /* 0xfffff40019197824 */ /* 0x000fe200078e0218 */
[----:B------:R-:W-:Y:S01]  /*1250*/  @!PT LDS RZ, [RZ] ;  /* 0x00000000fffff984 */ /* 0x000fe20000000800 */
[----:B------:R-:W-:Y:S01]  /*1260*/  @!PT LDS RZ, [RZ] ;  /* 0x00000000fffff984 */ /* 0x000fe20000000800 */
[----:B------:R-:W-:Y:S01]  /*1270*/  @!PT LDS RZ, [RZ] ;  /* 0x00000000fffff984 */ /* 0x000fe20000000800 */
[----:B------:R-:W-:Y:S01]  /*1280*/  LDGSTS.E.BYPASS.LTC128B.128 [R67], desc[UR12][R74.64] ;  /* 0x000000004a437fae */ /* 0x000fe2000b901d4c */
[----:B------:R-:W-:Y:S01]  /*1290*/  IMAD R9, R9, 0xc00, R56 ;  /* 0x00000c0009097824 */ /* 0x000fe200078e0238 */
[----:B------:R-:W-:Y:S01]  /*12a0*/  IADD3 R61, R117, UR11, RZ ;  /* 0x0000000b753d7c10 */ /* 0x000fe2000fffe0ff */
[----:B------:R-:W-:Y:S01]  /*12b0*/  IMAD R11, R11, -0xc00, R4 ;  /* 0xfffff4000b0b7824 */ /* 0x000fe200078e0204 */
[----:B------:R-:W-:Y:S01]  /*12c0*/  LDGSTS.E.BYPASS.LTC128B.128 [R65], desc[UR12][R74.64] ;  /* 0x000000004a417fae */ /* 0x000fe2000b901d4c */
[----:B------:R-:W-:Y:S02]  /*12d0*/  IMAD R15, R15, 0xc00, R56 ;  /* 0x00000c000f0f7824 */ /* 0x000fe400078e0238 */
[----:B------:R-:W-:Y:S01]  /*12e0*/  IMAD R37, R37, -0xc00, R20 ;  /* 0xfffff40025257824 */ /* 0x000fe200078e0214 */
[----:B------:R-:W0:Y:S01]  /*12f0*/  LDGDEPBAR ;  /* 0x00000000000079af */ /* 0x000e220000000000 */
[----:B------:R-:W-:-:S02]  /*1300*/  IMAD R23, R23, -0xc00, R6 ;  /* 0xfffff40017177824 */ /* 0x000fc400078e0206 */
[----:B------:R-:W-:Y:S02]  /*1310*/  IMAD R17, R17, 0xc00, R56 ;  /* 0x00000c0011117824 */ /* 0x000fe400078e0238 */
[----:B---3--:R-:W-:-:S04]  /*1320*/  IMAD.WIDE R4, R5, 0x2, R18 ;  /* 0x0000000205047825 */ /* 0x008fc800078e0212 */
[----:B------:R-:W-:Y:S01]  /*1330*/  IMAD R27, R27, -0xc00, R8 ;  /* 0xfffff4001b1b7824 */ /* 0x000fe200078e0208 */
[----:B------:R-:W-:Y:S01]  /*1340*/  LDGSTS.E.BYPASS.LTC128B.128 [R67+0x3000], desc[UR12][R4.64] ;  /* 0x0300000004437fae */ /* 0x000fe2000b901d4c */
[----:B------:R-:W-:Y:S02]  /*1350*/  IMAD R21, R21, 0xc00, R56 ;  /* 0x00000c0015157824 */ /* 0x000fe400078e0238 */
[----:B------:R-:W-:-:S04]  /*1360*/  IMAD.WIDE R6, R7, 0x2, R18 ;  /* 0x0000000207067825 */ /* 0x000fc800078e0212 */
[----:B------:R-:W-:Y:S01]  /*1370*/  IMAD R33, R33, -0xc00, R16 ;  /* 0xfffff40021217824 */ /* 0x000fe200078e0210 */
[----:B------:R-:W-:Y:S01]  /*1380*/  LDGSTS.E.BYPASS.LTC128B.128 [R65+0x3000], desc[UR12][R6.64] ;  /* 0x0300000006417fae */ /* 0x000fe2000b901d4c */
[----:B------:R-:W-:Y:S02]  /*1390*/  IMAD R31, R31, -0xc00, R14 ;  /* 0xfffff4001f1f7824 */ /* 0x000fe400078e020e */
[----:B------:R-:W-:Y:S02]  /*13a0*/  IMAD R25, R25, 0xc00, R56 ;  /* 0x00000c0019197824 */ /* 0x000fe400078e0238 */
[----:B------:R-:W-:-:S04]  /*13b0*/  IMAD.WIDE R8, R9, 0x2, R18 ;  /* 0x0000000209087825 */ /* 0x000fc800078e0212 */
[----:B------:R-:W-:Y:S01]  /*13c0*/  IMAD R88, R39, 0xc00, R56 ;  /* 0x00000c0027587824 */ /* 0x000fe200078e0238 */
[----:B------:R-:W-:Y:S01]  /*13d0*/  LDGSTS.E.BYPASS.LTC128B.128 [R63+0x3000], desc[UR12][R8.64] ;  /* 0x03000000083f7fae */ /* 0x000fe2000b901d4c */
[----:B------:R-:W-:Y:S01]  /*13e0*/  IMAD.WIDE R14, R15, 0x2, R18 ;  /* 0x000000020f0e7825 */ /* 0x000fe200078e0212 */
[----:B------:R-:W-:-:S03]  /*13f0*/  IADD3 R66, P3, R8, 0x300, RZ ;  /* 0x0000030008427810 */ /* 0x000fc60007f7e0ff */
[----:B------:R-:W-:Y:S01]  /*1400*/  IMAD R90, R37, 0xc00, R56 ;  /* 0x00000c00255a7824 */ /* 0x000fe200078e0238 */
[----:B------:R-:W-:Y:S01]  /*1410*/  LDGSTS.E.BYPASS.LTC128B.128 [R61+0x3000], desc[UR12][R14.64] ;  /* 0x030000000e3d7fae */ /* 0x000fe2000b901d4c */
[----:B------:R-:W-:-:S04]  /*1420*/  IMAD.WIDE R16, R17, 0x2, R18 ;  /* 0x0000000211107825 */ /* 0x000fc800078e0212 */
[----:B------:R-:W-:Y:S01]  /*1430*/  IMAD R72, R35, 0xc00, R56 ;  /* 0x00000c0023487824 */ /* 0x000fe200078e0238 */
[----:B------:R-:W-:Y:S01]  /*1440*/  LDGSTS.E.BYPASS.LTC128B.128 [R43+0x3000], desc[UR12][R16.64] ;  /* 0x03000000102b7fae */ /* 0x000fe2000b901d4c */
[----:B------:R-:W-:-:S04]  /*1450*/  IMAD.WIDE R20, R21, 0x2, R18 ;  /* 0x0000000215147825 */ /* 0x000fc800078e0212 */
[----:B------:R-:W-:Y:S02]  /*1460*/  VIADD R39, R115, UR11 ;  /* 0x0000000b73277c36 */ /* 0x000fe40008000000 */
[----:B------:R-:W-:Y:S02]  /*1470*/  IMAD R70, R33, 0xc00, R56 ;  /* 0x00000c0021467824 */ /* 0x000fe400078e0238 */
[----:B------:R-:W-:Y:S01]  /*1480*/  IMAD.WIDE R24, R25, 0x2, R18 ;  /* 0x0000000219187825 */ /* 0x000fe200078e0212 */
[----:B------:R-:W-:Y:S03]  /*1490*/  LDGSTS.E.BYPASS.LTC128B.128 [R39+0x3000], desc[UR12][R20.64] ;  /* 0x0300000014277fae */ /* 0x000fe6000b901d4c */
[----:B------:R-:W-:Y:S02]  /*14a0*/  VIADD R37, R114, UR11 ;  /* 0x0000000b72257c36 */ /* 0x000fe40008000000 */
[----:B------:R-:W-:-:S02]  /*14b0*/  IMAD R68, R31, 0xc00, R56 ;  /* 0x00000c001f447824 */ /* 0x000fc400078e0238 */
[----:B------:R-:W-:Y:S01]  /*14c0*/  IMAD.WIDE R88, R88, 0x2, R18 ;  /* 0x0000000258587825 */ /* 0x000fe200078e0212 */
[----:B------:R-:W-:Y:S03]  /*14d0*/  LDGSTS.E.BYPASS.LTC128B.128 [R37+0x3000], desc[UR12][R24.64] ;  /* 0x0300000018257fae */ /* 0x000fe6000b901d4c */
[----:B------:R-:W-:Y:S01]  /*14e0*/  VIADD R33, R113, UR11 ;  /* 0x0000000b71217c36 */ /* 0x000fe20008000000 */
[----:B------:R-:W-:Y:S01]  /*14f0*/  IADD3 R76, P0, R88, 0x300, RZ ;  /* 0x00000300584c7810 */ /* 0x000fe20007f1e0ff */
[--C-:B------:R-:W-:Y:S02]  /*1500*/  IMAD R40, R29, 0xc00, R56.reuse ;  /* 0x00000c001d287824 */ /* 0x100fe400078e0238 */
[--C-:B------:R-:W-:Y:S01]  /*1510*/  IMAD R34, R27, 0xc00, R56.reuse ;  /* 0x00000c001b227824 */ /* 0x100fe200078e0238 */
[----:B------:R-:W-:Y:S01]  /*1520*/  LDGSTS.E.BYPASS.LTC128B.128 [R33+0x3000], desc[UR12][R88.64] ;  /* 0x0300000058217fae */ /* 0x000fe2000b901d4c */
[----:B------:R-:W-:-:S02]  /*1530*/  IMAD R30, R23, 0xc00, R56 ;  /* 0x00000c00171e7824 */ /* 0x000fc400078e0238 */
[----:B------:R-:W-:Y:S02]  /*1540*/  IMAD R28, R11, 0xc00, R56 ;  /* 0x00000c000b1c7824 */ /* 0x000fe400078e0238 */
[----:B------:R-:W-:-:S04]  /*1550*/  IMAD.WIDE R90, R90, 0x2, R18 ;  /* 0x000000025a5a7825 */ /* 0x000fc800078e0212 */
[--C-:B------:R-:W-:Y:S01]  /*1560*/  IMAD.WIDE R72, R72, 0x2, R18.reuse ;  /* 0x0000000248487825 */ /* 0x100fe200078e0212 */
[----:B------:R-:W-:Y:S01]  /*1570*/  LDGSTS.E.BYPASS.LTC128B.128 [R32+0x3000], desc[UR12][R90.64] ;  /* 0x030000005a207fae */ /* 0x000fe2000b901d4c */
[----:B------:R-:W-:Y:S02]  /*1580*/  IADD3 R78, P1, R90, 0x300, RZ ;  /* 0x000003005a4e7810 */ /* 0x000fe40007f3e0ff */
[----:B------:R-:W-:Y:S02]  /*1590*/  VIADD R27, R111, UR11 ;  /* 0x0000000b6f1b7c36 */ /* 0x000fe40008000000 */
[----:B------:R-:W-:-:S03]  /*15a0*/  IMAD.WIDE R70, R70, 0x2, R18 ;  /* 0x0000000246467825 */ /* 0x000fc600078e0212 */
[----:B------:R-:W-:Y:S01]  /*15b0*/  LDGSTS.E.BYPASS.LTC128B.128 [R27+0x3000], desc[UR12][R72.64] ;  /* 0x03000000481b7fae */ /* 0x000fe2000b901d4c */
[----:B------:R-:W-:Y:S02]  /*15c0*/  VIADD R26, R110, UR11 ;  /* 0x0000000b6e1a7c36 */ /* 0x000fe40008000000 */
[----:B------:R-:W-:-:S03]  /*15d0*/  IMAD.WIDE R68, R68, 0x2, R18 ;  /* 0x0000000244447825 */ /* 0x000fc600078e0212 */
[----:B------:R-:W-:Y:S01]  /*15e0*/  LDGSTS.E.BYPASS.LTC128B.128 [R26+0x3000], desc[UR12][R70.64] ;  /* 0x03000000461a7fae */ /* 0x000fe2000b901d4c */
[----:B------:R-:W-:Y:S02]  /*15f0*/  VIADD R23, R109, UR11 ;  /* 0x0000000b6d177c36 */ /* 0x000fe40008000000 */
[----:B------:R-:W-:-:S03]  /*1600*/  IMAD.WIDE R40, R40, 0x2, R18 ;  /* 0x0000000228287825 */ /* 0x000fc600078e0212 */
[----:B------:R-:W-:Y:S01]  /*1610*/  LDGSTS.E.BYPASS.LTC128B.128 [R23+0x3000], desc[UR12][R68.64] ;  /* 0x0300000044177fae */ /* 0x000fe2000b901d4c */
[----:B------:R-:W-:-:S03]  /*1620*/  IMAD.WIDE R34, R34, 0x2, R18 ;  /* 0x0000000222227825 */ /* 0x000fc600078e0212 */
[----:B------:R-:W-:Y:S01]  /*1630*/  LDGSTS.E.BYPASS.LTC128B.128 [R22+0x3000], desc[UR12][R40.64] ;  /* 0x0300000028167fae */ /* 0x000fe2000b901d4c */
[----:B------:R-:W-:-:S04]  /*1640*/  IMAD.WIDE R30, R30, 0x2, R18 ;  /* 0x000000021e1e7825 */ /* 0x000fc800078e0212 */
[----:B------:R-:W-:-:S04]  /*1650*/  IMAD.WIDE R28, R28, 0x2, R18 ;  /* 0x000000021c1c7825 */ /* 0x000fc800078e0212 */
[----:B------:R-:W-:Y:S01]  /*1660*/  VIADD R19, R107, UR11 ;  /* 0x0000000b6b137c36 */ /* 0x000fe20008000000 */
[----:B------:R-:W-:Y:S01]  /*1670*/  IADD3 R92, P2, R28, 0x300, RZ ;  /* 0x000003001c5c7810 */ /* 0x000fe20007f5e0ff */
[----:B------:R-:W-:Y:S02]  /*1680*/  VIADD R18, R106, UR11 ;  /* 0x0000000b6a127c36 */ /* 0x000fe40008000000 */
[----:B------:R-:W-:Y:S01]  /*1690*/  VIADD R11, R105, UR11 ;  /* 0x0000000b690b7c36 */ /* 0x000fe20008000000 */
[----:B------:R-:W-:Y:S01]  /*16a0*/  LDGSTS.E.BYPASS.LTC128B.128 [R19+0x3000], desc[UR12][R34.64] ;  /* 0x0300000022137fae */ /* 0x000fe2000b901d4c */
[----:B------:R-:W-:Y:S01]  /*16b0*/  IMAD.X R77, RZ, RZ, R91, P1 ;  /* 0x000000ffff4d7224 */ /* 0x000fe200008e065b */
[----:B------:R-:W-:Y:S01]  /*16c0*/  IADD3 R82, P1, R70, 0x300, RZ ;  /* 0x0000030046527810 */ /* 0x000fe20007f3e0ff */
[----:B------:R-:W-:Y:S01]  /*16d0*/  IMAD.WIDE.U32 R12, R10, 0x10, R12 ;  /* 0x000000100a0c7825 */ /* 0x000fe200078e000c */
[----:B------:R-:W-:Y:S02]  /*16e0*/  LDGSTS.E.BYPASS.LTC128B.128 [R18+0x3000], desc[UR12][R30.64] ;  /* 0x030000001e127fae */ /* 0x000fe4000b901d4c */
[----:B------:R-:W-:Y:S01]  /*16f0*/  IADD3.X R81, RZ, R71, RZ, P1, !PT ;  /* 0x00000047ff517210 */ /* 0x000fe20000ffe4ff */
[----:B------:R-:W-:Y:S01]  /*1700*/  IMAD.SHL.U32 R0, R0, 0x2, RZ ;  /* 0x0000000200007824 */ /* 0x000fe200078e00ff */
[----:B------:R-:W-:Y:S01]  /*1710*/  LDGSTS.E.BYPASS.LTC128B.128 [R11+0x3000], desc[UR12][R28.64] ;  /* 0x030000001c0b7fae */ /* 0x000fe2000b901d4c */
[----:B------:R-:W-:-:S03]  /*1720*/  IADD3 R86, P1, R40, 0x300, RZ ;  /* 0x0000030028567810 */ /* 0x000fc60007f3e0ff */
[----:B------:R-:W0:Y:S02]  /*1730*/  LDGDEPBAR ;  /* 0x00000000000079af */ /* 0x000e240000000000 */
[----:B------:R-:W-:Y:S01]  /*1740*/  IMAD.X R85, RZ, RZ, R41, P1 ;  /* 0x000000ffff557224 */ /* 0x000fe200008e0629 */
[----:B------:R-:W-:Y:S06]  /*1750*/  BAR.SYNC.DEFER_BLOCKING 0x0 ;  /* 0x0000000000007b1d */ /* 0x000fec0000010000 */
[----:B------:R-:W-:Y:S01]  /*1760*/  @!PT LDS RZ, [RZ] ;  /* 0x00000000fffff984 */ /* 0x000fe20000000800 */
[----:B------:R-:W-:Y:S01]  /*1770*/  @!PT LDS RZ, [RZ] ;  /* 0x00000000fffff984 */ /* 0x000fe20000000800 */
[----:B------:R-:W-:Y:S01]  /*1780*/  @!PT LDS RZ, [RZ] ;  /* 0x00000000fffff984 */ /* 0x000fe20000000800 */
[----:B------:R-:W-:Y:S04]  /*1790*/  LDGSTS.E.BYPASS.LTC128B.128 [R67+0x1000], desc[UR12][R74.64+0x100] ;  /* 0x010001004a437fae */ /* 0x000fe8000b901d4c */
[----:B------:R-:W-:Y:S04]  /*17a0*/  LDGSTS.E.BYPASS.LTC128B.128 [R65+0x1000], desc[UR12][R74.64+0x100] ;  /* 0x010001004a417fae */ /* 0x000fe8000b901d4c */
[----:B------:R-:W0:Y:S04]  /*17b0*/  LDGDEPBAR ;  /* 0x00000000000079af */ /* 0x000e280000000000 */
[----:B------:R-:W-:Y:S04]  /*17c0*/  LDGSTS.E.BYPASS.LTC128B.128 [R67+0xb000], desc[UR12][R4.64+0x100] ;  /* 0x0b00010004437fae */ /* 0x000fe8000b901d4c */
        /* <DEDUP_REMOVED lines=15> */
[----:B------:R-:W0:Y:S01]  /*18c0*/  LDGDEPBAR ;  /* 0x00000000000079af */ /* 0x000e220000000000 */
[----:B------:R-:W-:Y:S06]  /*18d0*/  BAR.SYNC.DEFER_BLOCKING 0x0 ;  /* 0x0000000000007b1d */ /* 0x000fec0000010000 */
[----:B------:R-:W-:Y:S01]  /*18e0*/  @!PT LDS RZ, [RZ] ;  /* 0x00000000fffff984 */ /* 0x000fe20000000800 */
[----:B------:R-:W-:Y:S01]  /*18f0*/  @!PT LDS RZ, [RZ] ;  /* 0x00000000fffff984 */ /* 0x000fe20000000800 */
[----:B------:R-:W-:Y:S01]  /*1900*/  @!PT LDS RZ, [RZ] ;  /* 0x00000000fffff984 */ /* 0x000fe20000000800 */
[----:B------:R-:W-:Y:S04]  /*1910*/  LDGSTS.E.BYPASS.LTC128B.128 [R67+0x2000], desc[UR12][R74.64+0x200] ;  /* 0x020002004a437fae */ /* 0x000fe8000b901d4c */
[----:B------:R2:W-:Y:S04]  /*1920*/  LDGSTS.E.BYPASS.LTC128B.128 [R65+0x2000], desc[UR12][R74.64+0x200] ;  /* 0x020002004a417fae */ /* 0x0005e8000b901d4c */
[----:B------:R-:W0:Y:S04]  /*1930*/  LDGDEPBAR ;  /* 0x00000000000079af */ /* 0x000e280000000000 */
[----:B------:R-:W-:Y:S04]  /*1940*/  LDGSTS.E.BYPASS.LTC128B.128 [R67+0x13000], desc[UR12][R4.64+0x200] ;  /* 0x1300020004437fae */ /* 0x000fe8000b901d4c */
[----:B------:R3:W-:Y:S04]  /*1950*/  LDGSTS.E.BYPASS.LTC128B.128 [R65+0x13000], desc[UR12][R6.64+0x200] ;  /* 0x1300020006417fae */ /* 0x0007e8000b901d4c */
[----:B------:R4:W-:Y:S04]  /*1960*/  LDGSTS.E.BYPASS.LTC128B.128 [R63+0x13000], desc[UR12][R8.64+0x200] ;  /* 0x13000200083f7fae */ /* 0x0009e8000b901d4c */
[----:B------:R-:W-:Y:S04]  /*1970*/  LDGSTS.E.BYPASS.LTC128B.128 [R61+0x13000], desc[UR12][R14.64+0x200] ;  /* 0x130002000e3d7fae */ /* 0x000fe8000b901d4c */
[----:B------:R-:W-:Y:S01]  /*1980*/  LDGSTS.E.BYPASS.LTC128B.128 [R43+0x13000], desc[UR12][R16.64+0x200] ;  /* 0x13000200102b7fae */ /* 0x000fe2000b901d4c */
[----:B--2---:R-:W-:-:S03]  /*1990*/  IMAD.X R75, RZ, RZ, R89, P0 ;  /* 0x000000ffff4b7224 */ /* 0x004fc600000e0659 */
[----:B------:R-:W-:Y:S01]  /*19a0*/  LDGSTS.E.BYPASS.LTC128B.128 [R39+0x13000], desc[UR12][R20.64+0x200] ;  /* 0x1300020014277fae */ /* 0x000fe2000b901d4c */
[----:B------:R-:W-:-:S03]  /*19b0*/  IADD3 R80, P0, R72, 0x300, RZ ;  /* 0x0000030048507810 */ /* 0x000fc60007f1e0ff */
[----:B------:R-:W-:Y:S02]  /*19c0*/  LDGSTS.E.BYPASS.LTC128B.128 [R37+0x13000], desc[UR12][R24.64+0x200] ;  /* 0x1300020018257fae */ /* 0x000fe4000b901d4c */
[----:B------:R-:W-:Y:S01]  /*19d0*/  IMAD.X R79, RZ, RZ, R73, P0 ;  /* 0x000000ffff4f7224 */ /* 0x000fe200000e0649 */
[----:B------:R-:W-:Y:S01]  /*19e0*/  IADD3 R84, P0, R68, 0x300, RZ ;  /* 0x0000030044547810 */ /* 0x000fe20007f1e0ff */
[----:B------:R2:W-:Y:S01]  /*19f0*/  LDGSTS.E.BYPASS.LTC128B.128 [R33+0x13000], desc[UR12][R88.64+0x200] ;  /* 0x1300020058217fae */ /* 0x0005e2000b901d4c */
[----:B---3--:R-:W-:-:S03]  /*1a00*/  IMAD.X R65, RZ, RZ, R9, P3 ;  /* 0x000000ffff417224 */ /* 0x008fc600018e0609 */
[----:B------:R3:W-:Y:S01]  /*1a10*/  LDGSTS.E.BYPASS.LTC128B.128 [R32+0x13000], desc[UR12][R90.64+0x200] ;  /* 0x130002005a207fae */ /* 0x0007e2000b901d4c */
[----:B------:R-:W-:Y:S01]  /*1a20*/  IMAD.X R83, RZ, RZ, R69, P0 ;  /* 0x000000ffff537224 */ /* 0x000fe200000e0645 */
[----:B-1--4-:R-:W-:Y:S02]  /*1a30*/  CS2R R8, SRZ ;  /* 0x0000000000087805 */ /* 0x012fe4000001ff00 */
[----:B------:R1:W-:Y:S04]  /*1a40*/  LDGSTS.E.BYPASS.LTC128B.128 [R27+0x13000], desc[UR12][R72.64+0x200] ;  /* 0x13000200481b7fae */ /* 0x0003e8000b901d4c */
[----:B------:R4:W-:Y:S04]  /*1a50*/  LDGSTS.E.BYPASS.LTC128B.128 [R26+0x13000], desc[UR12][R70.64+0x200] ;  /* 0x13000200461a7fae */ /* 0x0009e8000b901d4c */
[----:B------:R5:W-:Y:S04]  /*1a60*/  LDGSTS.E.BYPASS.LTC128B.128 [R23+0x13000], desc[UR12][R68.64+0x200] ;  /* 0x1300020044177fae */ /* 0x000be8000b901d4c */
[----:B------:R-:W-:Y:S04]  /*1a70*/  LDGSTS.E.BYPASS.LTC128B.128 [R22+0x13000], desc[UR12][R40.64+0x200] ;  /* 0x1300020028167fae */ /* 0x000fe8000b901d4c */
[----:B------:R-:W-:Y:S01]  /*1a80*/  LDGSTS.E.BYPASS.LTC128B.128 [R19+0x13000], desc[UR12][R34.64+0x200] ;  /* 0x1300020022137fae */ /* 0x000fe2000b901d4c */
[----:B--2---:R-:W-:-:S03]  /*1a90*/  IADD3 R88, P0, R34, 0x300, RZ ;  /* 0x0000030022587810 */ /* 0x004fc60007f1e0ff */
[----:B------:R2:W-:Y:S01]  /*1aa0*/  LDGSTS.E.BYPASS.LTC128B.128 [R18+0x13000], desc[UR12][R30.64+0x200] ;  /* 0x130002001e127fae */ /* 0x0005e2000b901d4c */
[----:B---3--:R-:W-:-:S03]  /*1ab0*/  IMAD.X R91, RZ, RZ, R29, P2 ;  /* 0x000000ffff5b7224 */ /* 0x008fc600010e061d */
[----:B------:R3:W-:Y:S01]  /*1ac0*/  LDGSTS.E.BYPASS.LTC128B.128 [R11+0x13000], desc[UR12][R28.64+0x200] ;  /* 0x130002001c0b7fae */ /* 0x0007e2000b901d4c */
[----:B------:R-:W-:Y:S01]  /*1ad0*/  IMAD.X R87, RZ, RZ, R35, P0 ;  /* 0x000000ffff577224 */ /* 0x000fe200000e0623 */
[----:B------:R-:W-:Y:S02]  /*1ae0*/  IADD3 R90, P1, R30, 0x300, RZ ;  /* 0x000003001e5a7810 */ /* 0x000fe40007f3e0ff */
[----:B------:R-:W0:Y:S01]  /*1af0*/  LDGDEPBAR ;  /* 0x00000000000079af */ /* 0x000e220000000000 */
[----:B------:R-:W-:Y:S02]  /*1b00*/  IADD3 R74, P0, R24, 0x300, RZ ;  /* 0x00000300184a7810 */ /* 0x000fe40007f1e0ff */
[----:B-1----:R-:W-:Y:S01]  /*1b10*/  IADD3 R72, P2, R20, 0x300, RZ ;  /* 0x0000030014487810 */ /* 0x002fe20007f5e0ff */
[----:B------:R-:W-:Y:S01]  /*1b20*/  IMAD.X R89, RZ, RZ, R31, P1 ;  /* 0x000000ffff597224 */ /* 0x000fe200008e061f */
[----:B----4-:R-:W-:Y:S01]  /*1b30*/  IADD3 R70, P1, R16, 0x300, RZ ;  /* 0x0000030010467810 */ /* 0x010fe20007f3e0ff */
[----:B------:R-:W-:Y:S01]  /*1b40*/  IMAD.X R73, RZ, RZ, R25, P0 ;  /* 0x000000ffff497224 */ /* 0x000fe200000e0619 */
[----:B-----5:R-:W-:Y:S01]  /*1b50*/  IADD3 R68, P0, R14, 0x300, RZ ;  /* 0x000003000e447810 */ /* 0x020fe20007f1e0ff */
[----:B------:R-:W-:Y:S01]  /*1b60*/  IMAD.X R71, RZ, RZ, R21, P2 ;  /* 0x000000ffff477224 */ /* 0x000fe200010e0615 */
[----:B------:R-:W-:Y:S01]  /*1b70*/  IADD3 R64, P2, R6, 0x300, RZ ;  /* 0x0000030006407810 */ /* 0x000fe20007f5e0ff */
[----:B------:R-:W-:Y:S01]  /*1b80*/  IMAD.X R69, RZ, RZ, R17, P1 ;  /* 0x000000ffff457224 */ /* 0x000fe200008e0611 */
[----:B------:R-:W-:Y:S01]  /*1b90*/  IADD3 R62, P1, R4, 0x300, RZ ;  /* 0x00000300043e7810 */ /* 0x000fe20007f3e0ff */
[----:B------:R-:W-:Y:S01]  /*1ba0*/  IMAD.X R67, RZ, RZ, R15, P0 ;  /* 0x000000ffff437224 */ /* 0x000fe200000e060f */
[----:B------:R-:W-:Y:S01]  /*1bb0*/  IADD3 R96, P0, R12, 0x300, RZ ;  /* 0x000003000c607810 */ /* 0x000fe20007f1e0ff */
[----:B------:R-:W-:Y:S01]  /*1bc0*/  IMAD.X R63, RZ, RZ, R7, P2 ;  /* 0x000000ffff3f7224 */ /* 0x000fe200010e0607 */
[----:B------:R-:W-:Y:S01]  /*1bd0*/  CS2R R6, SRZ ;  /* 0x0000000000067805 */ /* 0x000fe2000001ff00 */
[----:B------:R-:W-:Y:S01]  /*1be0*/  IMAD.X R61, RZ, RZ, R5, P1 ;  /* 0x000000ffff3d7224 */ /* 0x000fe200008e0605 */
[----:B------:R-:W-:Y:S01]  /*1bf0*/  CS2R R4, SRZ ;  /* 0x0000000000047805 */ /* 0x000fe2000001ff00 */
[----:B------:R-:W-:Y:S01]  /*1c00*/  IMAD.X R95, RZ, RZ, R13, P0 ;  /* 0x000000ffff5f7224 */ /* 0x000fe200000e060d */
[----:B------:R-:W-:-:S02]  /*1c10*/  CS2R R12, SRZ ;  /* 0x00000000000c7805 */ /* 0x000fc4000001ff00 */
[----:B------:R-:W-:Y:S02]  /*1c20*/  CS2R R14, SRZ ;  /* 0x00000000000e7805 */ /* 0x000fe4000001ff00 */
[----:B------:R-:W-:Y:S02]  /*1c30*/  CS2R R16, SRZ ;  /* 0x0000000000107805 */ /* 0x000fe4000001ff00 */
[----:B--2---:R-:W-:Y:S02]  /*1c40*/  CS2R R18, SRZ ;  /* 0x0000000000127805 */ /* 0x004fe4000001ff00 */
[----:B---3--:R-:W-:Y:S01]  /*1c50*/  CS2R R10, SRZ ;  /* 0x00000000000a7805 */ /* 0x008fe2000001ff00 */
[----:B------:R-:W-:-:S04]  /*1c60*/  DEPBAR.LE SB0, 0x4 ;  /* 0x000081000000791a */ /* 0x000fc80000000000 */
[----:B------:R-:W-:Y:S06]  /*1c70*/  BAR.SYNC.DEFER_BLOCKING 0x0 ;  /* 0x0000000000007b1d */ /* 0x000fec0000010000 */
[----:B------:R1:W2:Y:S04]  /*1c80*/  LDSM.16.M88.4 R20, [R103+UR11] ;  /* 0x0000000b6714783b */ /* 0x0002a80008000200 */
[----:B------:R1:W3:Y:S04]  /*1c90*/  LDSM.16.M88.4 R24, [R100+UR11+0x3000] ;  /* 0x0030000b6418783b */ /* 0x0002e80008000200 */
[----:B------:R1:W4:Y:S01]  /*1ca0*/  LDSM.16.M88.4 R28, [R100+UR11+0x7000] ;  /* 0x0070000b641c783b */ /* 0x0003220008000200 */
[----:B------:R-:W-:-:S04]  /*1cb0*/  DEPBAR.LE SB1, 0x0 ;  /* 0x000090000000791a */ /* 0x000fc80000000000 */
.L_x_0:
[----:B--23--:R-:W-:Y:S01]  /*1cc0*/  HMMA.16816.F32.BF16 R4, R20, R24, R4 ;  /* 0x000000181404723c */ /* 0x00cfe20000041804 */
[----:B------:R-:W-:Y:S01]  /*1cd0*/  LDSM.16.M88.4 R32, [R54+UR4] ;  /* 0x000000043620783b */ /* 0x000fe20008000200 */
[----:B------:R-:W-:Y:S02]  /*1ce0*/  UIADD3 UR8, UR8, 0x1, URZ ;  /* 0x0000000108087890 */ /* 0x000fe4000fffe03f */
[----:B------:R-:W-:Y:S01]  /*1cf0*/  UIADD3 UR9, UR9, 0x1, URZ ;  /* 0x0000000109097890 */ /* 0x000fe2000fffe03f */
[----:B-1----:R-:W1:Y:S01]  /*1d00*/  LDSM.16.M88.4 R36, [R53+UR5] ;  /* 0x000000053524783b */ /* 0x002e620008000200 */
[----:B------:R-:W-:Y:S02]  /*1d10*/  HMMA.16816.F32.BF16 R8, R20, R26, R8 ;  /* 0x0000001a1408723c */ /* 0x000fe40000041808 */
[----:B------:R-:W-:Y:S01]  /*1d20*/  UISETP.GE.AND UP0, UPT, UR9, 0x3, UPT ;  /* 0x000000030900788c */ /* 0x000fe2000bf06270 */
[----:B------:R-:W2:Y:S02]  /*1d30*/  LDSM.16.M88.4 R40, [R53+UR5+0x4000] ;  /* 0x004000053528783b */ /* 0x000ea40008000200 */
[----:B------:R-:W-:Y:S01]  /*1d40*/  VIADD R98, R98, 0x80 ;  /* 0x0000008062627836 */ /* 0x000fe20000000000 */
[----:B----4-:R-:W-:Y:S01]  /*1d50*/  HMMA.16816.F32.BF16 R12, R20, R28, R12 ;  /* 0x0000001c140c723c */ /* 0x010fe2000004180c */
[----:B------:R-:W-:Y:S01]  /*1d60*/  LDSM.16.M88.4 R24, [R51+UR5] ;  /* 0x000000053318783b */ /* 0x000fe20008000200 */
[----:B------:R-:W-:Y:S02]  /*1d70*/  USEL UR9, UR9, URZ, !UP0 ;  /* 0x0000003f09097287 */ /* 0x000fe4000c000000 */
[----:B------:R-:W-:Y:S01]  /*1d80*/  ISETP.GE.U32.AND P3, PT, R98, 0xa80, PT ;  /* 0x00000a806200780c */ /* 0x000fe20003f66070 */
[----:B------:R-:W-:Y:S01]  /*1d90*/  UISETP.GE.AND UP0, UPT, UR8, 0x3, UPT ;  /* 0x000000030800788c */ /* 0x000fe2000bf06270 */
[----:B------:R-:W-:Y:S01]  /*1da0*/  HMMA.16816.F32.BF16 R16, R20, R30, R16 ;  /* 0x0000001e1410723c */ /* 0x000fe20000041810 */
[----:B------:R-:W3:Y:S01]  /*1db0*/  LDSM.16.M88.4 R20, [R52+UR4] ;  /* 0x000000043414783b */ /* 0x000ee20008000200 */
[----:B------:R-:W-:Y:S02]  /*1dc0*/  ULEA UR14, UR9, UR11, 0xc ;  /* 0x0000000b090e7291 */ /* 0x000fe4000f8e603f */
[----:B------:R-:W-:Y:S01]  /*1dd0*/  USEL UR8, UR8, URZ, !UP0 ;  /* 0x0000003f08087287 */ /* 0x000fe2000c000000 */
[----:B------:R-:W4:Y:S03]  /*1de0*/  LDSM.16.M88.4 R28, [R51+UR5+0x4000] ;  /* 0x00400005331c783b */ /* 0x000f260008000200 */
[----:B------:R-:W-:Y:S03]  /*1df0*/  VIADD R123, R120, UR14 ;  /* 0x0000000e787b7c36 */ /* 0x000fe60008000000 */
[C---:B------:R-:W-:Y:S01]  /*1e00*/  VIADD R124, R119.reuse, UR14 ;  /* 0x0000000e777c7c36 */ /* 0x040fe20008000000 */
[----:B------:R-:W-:Y:S06]  /*1e10*/  ULEA UR14, UR9, UR10, 0xf ;  /* 0x0000000a090e7291 */ /* 0x000fec000f8e783f */
[----:B------:R-:W-:-:S01]  /*1e20*/  VIADD R125, R119, UR14 ;  /* 0x0000000e777d7c36 */ /* 0x000fc20008000000 */
[----:B-1----:R-:W-:Y:S06]  /*1e30*/  HMMA.16816.F32.BF16 R4, R32, R36, R4 ;  /* 0x000000242004723c */ /* 0x002fec0000041804 */
[----:B------:R-:W-:Y:S01]  /*1e40*/  HMMA.16816.F32.BF16 R8, R32, R38, R8 ;  /* 0x000000262008723c */ /* 0x000fe20000041808 */
[----:B------:R-:W-:Y:S05]  /*1e50*/  LDSM.16.M88.4 R36, [R49+UR5] ;  /* 0x000000053124783b */ /* 0x000fea0008000200 */
[----:B--2---:R-:W-:Y:S06]  /*1e60*/  HMMA.16816.F32.BF16 R12, R32, R40, R12 ;  /* 0x00000028200c723c */ /* 0x004fec000004180c */
[----:B------:R-:W-:Y:S01]  /*1e70*/  HMMA.16816.F32.BF16 R16, R32, R42, R16 ;  /* 0x0000002a2010723c */ /* 0x000fe20000041810 */
[----:B------:R-:W1:Y:S04]  /*1e80*/  LDSM.16.M88.4 R32, [R50+UR4] ;  /* 0x000000043220783b */ /* 0x000e680008000200 */
[----:B------:R-:W2:-:S01]  /*1e90*/  LDSM.16.M88.4 R40, [R49+UR5+0x4000] ;  /* 0x004000053128783b */ /* 0x000e820008000200 */
[----:B---3--:R-:W-:Y:S06]  /*1ea0*/  HMMA.16816.F32.BF16 R4, R20, R24, R4 ;  /* 0x000000181404723c */ /* 0x008fec0000041804 */
[----:B------:R-:W-:Y:S01]  /*1eb0*/  HMMA.16816.F32.BF16 R8, R20, R26, R8 ;  /* 0x0000001a1408723c */ /* 0x000fe20000041808 */
[----:B------:R-:W-:Y:S05]  /*1ec0*/  LDSM.16.M88.4 R24, [R47+UR5] ;  /* 0x000000052f18783b */ /* 0x000fea0008000200 */
[----:B----4-:R-:W-:Y:S06]  /*1ed0*/  HMMA.16816.F32.BF16 R12, R20, R28, R12 ;  /* 0x0000001c140c723c */ /* 0x010fec000004180c */
[----:B------:R-:W-:Y:S01]  /*1ee0*/  HMMA.16816.F32.BF16 R16, R20, R30, R16 ;  /* 0x0000001e1410723c */ /* 0x000fe20000041810 */
[----:B------:R-:W3:Y:S04]  /*1ef0*/  LDSM.16.M88.4 R20, [R48+UR4] ;  /* 0x000000043014783b */ /* 0x000ee80008000200 */
[----:B------:R-:W4:-:S01]  /*1f00*/  LDSM.16.M88.4 R28, [R47+UR5+0x4000] ;  /* 0x004000052f1c783b */ /* 0x000f020008000200 */
        /* <DEDUP_REMOVED lines=19> */
[----:B------:R-:W1:Y:S01]  /*2040*/  LDSM.16.M88.4 R32, [R2+UR4] ;  /* 0x000000040220783b */ /* 0x000e620008000200 */
[----:B------:R-:W-:Y:S03]  /*2050*/  ULEA UR4, UR8, UR11, 0xc ;  /* 0x0000000b08047291 */ /* 0x000fe6000f8e603f */
[----:B------:R-:W2:Y:S01]  /*2060*/  LDSM.16.M88.4 R40, [R0+UR5+0x4000] ;  /* 0x004000050028783b */ /* 0x000ea20008000200 */
[----:B------:R-:W-:Y:S01]  /*2070*/  ULEA UR5, UR8, UR10, 0xf ;  /* 0x0000000a08057291 */ /* 0x000fe2000f8e783f */
[----:B------:R-:W-:-:S01]  /*2080*/  BAR.SYNC.DEFER_BLOCKING 0x0 ;  /* 0x0000000000007b1d */ /* 0x000fc20000010000 */
[----:B---3--:R-:W-:Y:S06]  /*2090*/  HMMA.16816.F32.BF16 R4, R20, R24, R4 ;  /* 0x000000181404723c */ /* 0x008fec0000041804 */
[----:B------:R-:W-:Y:S06]  /*20a0*/  HMMA.16816.F32.BF16 R8, R20, R26, R8 ;  /* 0x0000001a1408723c */ /* 0x000fec0000041808 */
[----:B----4-:R-:W-:Y:S05]  /*20b0*/  HMMA.16816.F32.BF16 R12, R20, R28, R12 ;  /* 0x0000001c140c723c */ /* 0x010fea000004180c */
[----:B------:R-:W-:Y:S06]  /*20c0*/  IADD3 R26, P1, R64, UR7, RZ ;  /* 0x00000007401a7c10 */ /* 0x000fec000ff3e0ff */
[----:B------:R-:W-:Y:S01]  /*20d0*/  IADD3.X R27, R63, UR6, RZ, P1, !PT ;  /* 0x000000063f1b7c10 */ /* 0x000fe20008ffe4ff */
[----:B------:R-:W-:Y:S07]  /*20e0*/  HMMA.16816.F32.BF16 R16, R20, R30, R16 ;  /* 0x0000001e1410723c */ /* 0x000fee0000041810 */
[----:B------:R-:W-:Y:S01]  /*20f0*/  IADD3 R30, P0, R96, UR7, RZ ;  /* 0x00000007601e7c10 */ /* 0x000fe2000ff1e0ff */
[----:B-1----:R-:W-:Y:S05]  /*2100*/  HMMA.16816.F32.BF16 R4, R32, R36, R4 ;  /* 0x000000242004723c */ /* 0x002fea0000041804 */
[----:B------:R-:W-:-:S01]  /*2110*/  IADD3.X R31, R95, UR6, RZ, P0, !PT ;  /* 0x000000065f1f7c10 */ /* 0x000fc200087fe4ff */
[----:B------:R-:W-:Y:S04]  /*2120*/  HMMA.16816.F32.BF16 R8, R32, R38, R8 ;  /* 0x000000262008723c */ /* 0x000fe80000041808 */
[----:B------:R-:W-:Y:S01]  /*2130*/  @!PT LDS RZ, [RZ] ;  /* 0x00000000fffff984 */ /* 0x000fe20000000800 */
[----:B------:R-:W-:Y:S01]  /*2140*/  @!PT LDS RZ, [RZ] ;  /* 0x00000000fffff984 */ /* 0x000fe20000000800 */
[----:B------:R-:W-:Y:S01]  /*2150*/  @!PT LDS RZ, [RZ] ;  /* 0x00000000fffff984 */ /* 0x000fe20000000800 */
[----:B------:R1:W-:Y:S02]  /*2160*/  LDGSTS.E.BYPASS.LTC128B.128 [R123], desc[UR12][R30.64], !P3 ;  /* 0x000000001e7b7fae */ /* 0x0003e4000d901d4c */
[----:B--2---:R-:W-:Y:S02]  /*2170*/  HMMA.16816.F32.BF16 R12, R32, R40, R12 ;  /* 0x00000028200c723c */ /* 0x004fe4000004180c */
[----:B------:R2:W-:Y:S03]  /*2180*/  LDGSTS.E.BYPASS.LTC128B.128 [R124], desc[UR12][R30.64], !P3 ;  /* 0x000000001e7c7fae */ /* 0x0005e6000d901d4c */
[----:B------:R-:W-:Y:S01]  /*2190*/  IADD3 R38, P0, R62, UR7, RZ ;  /* 0x000000073e267c10 */ /* 0x000fe2000ff1e0ff */
[----:B------:R-:W0:Y:S01]  /*21a0*/  LDGDEPBAR ;  /* 0x00000000000079af */ /* 0x000e220000000000 */
[----:B------:R-:W-:Y:S04]  /*21b0*/  HMMA.16816.F32.BF16 R16, R32, R42, R16 ;  /* 0x0000002a2010723c */ /* 0x000fe80000041810 */
[----:B------:R-:W-:Y:S01]  /*21c0*/  IADD3.X R39, R61, UR6, RZ, P0, !PT ;  /* 0x000000063d277c10 */ /* 0x000fe200087fe4ff */
[----:B-1----:R-:W-:Y:S01]  /*21d0*/  VIADD R123, R120, UR14 ;  /* 0x0000000e787b7c36 */ /* 0x002fe20008000000 */
[----:B--2---:R-:W-:Y:S04]  /*21e0*/  IADD3 R30, P0, R66, UR7, RZ ;  /* 0x00000007421e7c10 */ /* 0x004fe8000ff1e0ff */
[----:B------:R1:W-:Y:S01]  /*21f0*/  LDGSTS.E.BYPASS.LTC128B.128 [R123], desc[UR12][R38.64], !P3 ;  /* 0x00000000267b7fae */ /* 0x0003e2000d901d4c */
[----:B------:R-:W-:Y:S01]  /*2200*/  VIADD R124, R117, UR14 ;  /* 0x0000000e757c7c36 */ /* 0x000fe20008000000 */
[----:B------:R-:W-:Y:S02]  /*2210*/  IADD3.X R31, R65, UR6, RZ, P0, !PT ;  /* 0x00000006411f7c10 */ /* 0x000fe400087fe4ff */
[----:B------:R2:W-:Y:S01]  /*2220*/  LDGSTS.E.BYPASS.LTC128B.128 [R125], desc[UR12][R26.64], !P3 ;  /* 0x000000001a7d7fae */ /* 0x0005e2000d901d4c */
[----:B-1----:R-:W-:Y:S01]  /*2230*/  VIADD R123, R118, UR14 ;  /* 0x0000000e767b7c36 */ /* 0x002fe20008000000 */
[----:B------:R-:W-:Y:S02]  /*2240*/  IADD3 R38, P1, R68, UR7, RZ ;  /* 0x0000000744267c10 */ /* 0x000fe4000ff3e0ff */
[----:B--2---:R-:W-:Y:S02]  /*2250*/  IADD3 R26, P0, R70, UR7, RZ ;  /* 0x00000007461a7c10 */ /* 0x004fe4000ff1e0ff */
[----:B------:R1:W-:Y:S01]  /*2260*/  LDGSTS.E.BYPASS.LTC128B.128 [R123], desc[UR12][R30.64], !P3 ;  /* 0x000000001e7b7fae */ /* 0x0003e2000d901d4c */
[----:B------:R-:W-:Y:S01]  /*2270*/  IADD3.X R39, R67, UR6, RZ, P1, !PT ;  /* 0x0000000643277c10 */ /* 0x000fe20008ffe4ff */
[----:B------:R-:W-:Y:S01]  /*2280*/  VIADD R125, R115, UR14 ;  /* 0x0000000e737d7c36 */ /* 0x000fe20008000000 */
[----:B------:R-:W-:Y:S03]  /*2290*/  IADD3.X R27, R69, UR6, RZ, P0, !PT ;  /* 0x00000006451b7c10 */ /* 0x000fe600087fe4ff */
[----:B------:R2:W-:Y:S01]  /*22a0*/  LDGSTS.E.BYPASS.LTC128B.128 [R124], desc[UR12][R38.64], !P3 ;  /* 0x00000000267c7fae */ /* 0x0005e2000d901d4c */
[----:B-1----:R-:W-:Y:S01]  /*22b0*/  VIADD R123, R116, UR14 ;  /* 0x0000000e747b7c36 */ /* 0x002fe20008000000 */
[----:B------:R-:W-:Y:S04]  /*22c0*/  IADD3 R30, P1, R72, UR7, RZ ;  /* 0x00000007481e7c10 */ /* 0x000fe8000ff3e0ff */
[----:B------:R1:W-:Y:S01]  /*22d0*/  LDGSTS.E.BYPASS.LTC128B.128 [R123], desc[UR12][R26.64], !P3 ;  /* 0x000000001a7b7fae */ /* 0x0003e2000d901d4c */
[----:B--2---:R-:W-:Y:S01]  /*22e0*/  IADD3 R38, P0, R74, UR7, RZ ;  /* 0x000000074a267c10 */ /* 0x004fe2000ff1e0ff */
[----:B------:R-:W-:Y:S01]  /*22f0*/  VIADD R124, R113, UR14 ;  /* 0x0000000e717c7c36 */ /* 0x000fe20008000000 */
[----:B------:R-:W-:Y:S02]  /*2300*/  IADD3.X R31, R71, UR6, RZ, P1, !PT ;  /* 0x00000006471f7c10 */ /* 0x000fe40008ffe4ff */
[----:B------:R-:W-:Y:S03]  /*2310*/  IADD3.X R39, R73, UR6, RZ, P0, !PT ;  /* 0x0000000649277c10 */ /* 0x000fe600087fe4ff */
[----:B------:R2:W-:Y:S01]  /*2320*/  LDGSTS.E.BYPASS.LTC128B.128 [R125], desc[UR12][R30.64], !P3 ;  /* 0x000000001e7d7fae */ /* 0x0005e2000d901d4c */
[----:B-1----:R-:W-:Y:S01]  /*2330*/  IADD3 R26, P1, R76, UR7, RZ ;  /* 0x000000074c1a7c10 */ /* 0x002fe2000ff3e0ff */
[----:B------:R-:W-:Y:S03]  /*2340*/  VIADD R123, R114, UR14 ;  /* 0x0000000e727b7c36 */ /* 0x000fe60008000000 */
[----:B------:R-:W-:Y:S02]  /*2350*/  IADD3.X R27, R75, UR6, RZ, P1, !PT ;  /* 0x000000064b1b7c10 */ /* 0x000fe40008ffe4ff */
[----:B------:R1:W-:Y:S01]  /*2360*/  LDGSTS.E.BYPASS.LTC128B.128 [R123], desc[UR12][R38.64], !P3 ;  /* 0x00000000267b7fae */ /* 0x0003e2000d901d4c */
[----:B--2---:R-:W-:Y:S01]  /*2370*/  IADD3 R30, P0, R78, UR7, RZ ;  /* 0x000000074e1e7c10 */ /* 0x004fe2000ff1e0ff */
[----:B------:R-:W-:Y:S02]  /*2380*/  VIADD R125, R111, UR14 ;  /* 0x0000000e6f7d7c36 */ /* 0x000fe40008000000 */
[----:B------:R2:W-:Y:S01]  /*2390*/  LDGSTS.E.BYPASS.LTC128B.128 [R124], desc[UR12][R26.64], !P3 ;  /* 0x000000001a7c7fae */ /* 0x0005e2000d901d4c */
[----:B------:R-:W-:Y:S02]  /*23a0*/  IADD3.X R31, R77, UR6, RZ, P0, !PT ;  /* 0x000000064d1f7c10 */ /* 0x000fe400087fe4ff */
[----:B-1----:R-:W-:Y:S01]  /*23b0*/  IADD3 R38, P1, R80, UR7, RZ ;  /* 0x0000000750267c10 */ /* 0x002fe2000ff3e0ff */
[----:B------:R-:W-:Y:S01]  /*23c0*/  VIADD R123, R112, UR14 ;  /* 0x0000000e707b7c36 */ /* 0x000fe20008000000 */
[----:B--2---:R-:W-:Y:S01]  /*23d0*/  IADD3 R26, P0, R82, UR7, RZ ;  /* 0x00000007521a7c10 */ /* 0x004fe2000ff1e0ff */
[----:B------:R-:W-:Y:S03]  /*23e0*/  VIADD R124, R110, UR14 ;  /* 0x0000000e6e7c7c36 */ /* 0x000fe60008000000 */
[----:B------:R1:W-:Y:S01]  /*23f0*/  LDGSTS.E.BYPASS.LTC128B.128 [R123], desc[UR12][R30.64], !P3 ;  /* 0x000000001e7b7fae */ /* 0x0003e2000d901d4c */
[----:B------:R-:W-:Y:S02]  /*2400*/  IADD3.X R39, R79, UR6, RZ, P1, !PT ;  /* 0x000000064f277c10 */ /* 0x000fe40008ffe4ff */
[----:B------:R-:W-:Y:S02]  /*2410*/  IADD3.X R27, R81, UR6, RZ, P0, !PT ;  /* 0x00000006511b7c10 */ /* 0x000fe400087fe4ff */
[----:B------:R-:W-:Y:S01]  /*2420*/  IADD3 R22, P0, R86, UR7, RZ ;  /* 0x0000000756167c10 */ /* 0x000fe2000ff1e0ff */
[----:B------:R2:W-:Y:S03]  /*2430*/  LDGSTS.E.BYPASS.LTC128B.128 [R125], desc[UR12][R38.64], !P3 ;  /* 0x00000000267d7fae */ /* 0x0005e6000d901d4c */
[----:B------:R-:W-:Y:S01]  /*2440*/  IADD3.X R23, R85, UR6, RZ, P0, !PT ;  /* 0x0000000655177c10 */ /* 0x000fe200087fe4ff */
[----:B------:R3:W-:Y:S01]  /*2450*/  LDGSTS.E.BYPASS.LTC128B.128 [R124], desc[UR12][R26.64], !P3 ;  /* 0x000000001a7c7fae */ /* 0x0007e2000d901d4c */
[----:B-1----:R-:W-:Y:S01]  /*2460*/  IADD3 R30, P1, R84, UR7, RZ ;  /* 0x00000007541e7c10 */ /* 0x002fe2000ff3e0ff */
[----:B------:R-:W-:Y:S03]  /*2470*/  VIADD R123, R109, UR14 ;  /* 0x0000000e6d7b7c36 */ /* 0x000fe60008000000 */
[----:B------:R-:W-:Y:S02]  /*2480*/  IADD3.X R31, R83, UR6, RZ, P1, !PT ;  /* 0x00000006531f7c10 */ /* 0x000fe40008ffe4ff */
[----:B--2---:R-:W-:Y:S01]  /*2490*/  IADD3 R38, P1, R90, UR7, RZ ;  /* 0x000000075a267c10 */ /* 0x004fe2000ff3e0ff */
[----:B------:R-:W-:Y:S02]  /*24a0*/  VIADD R125, R107, UR14 ;  /* 0x0000000e6b7d7c36 */ /* 0x000fe40008000000 */
[----:B------:R1:W-:Y:S01]  /*24b0*/  LDGSTS.E.BYPASS.LTC128B.128 [R123], desc[UR12][R30.64], !P3 ;  /* 0x000000001e7b7fae */ /* 0x0003e2000d901d4c */
[----:B---3--:R-:W-:Y:S01]  /*24c0*/  VIADD R124, R108, UR14 ;  /* 0x0000000e6c7c7c36 */ /* 0x008fe20008000000 */
[----:B------:R-:W-:Y:S02]  /*24d0*/  IADD3 R26, P2, R88, UR7, RZ ;  /* 0x00000007581a7c10 */ /* 0x000fe4000ff5e0ff */
[----:B------:R-:W-:Y:S02]  /*24e0*/  IADD3.X R39, R89, UR6, RZ, P1, !PT ;  /* 0x0000000659277c10 */ /* 0x000fe40008ffe4ff */
[----:B------:R2:W-:Y:S01]  /*24f0*/  LDGSTS.E.BYPASS.LTC128B.128 [R124], desc[UR12][R22.64], !P3 ;  /* 0x00000000167c7fae */ /* 0x0005e2000d901d4c */
[----:B------:R-:W-:Y:S05]  /*2500*/  IADD3.X R27, R87, UR6, RZ, P2, !PT ;  /* 0x00000006571b7c10 */ /* 0x000fea00097fe4ff */
[----:B------:R3:W-:Y:S01]  /*2510*/  LDGSTS.E.BYPASS.LTC128B.128 [R125], desc[UR12][R26.64], !P3 ;  /* 0x000000001a7d7fae */ /* 0x0007e2000d901d4c */
[----:B-1----:R-:W-:Y:S01]  /*2520*/  IADD3 R30, P0, R92, UR7, RZ ;  /* 0x000000075c1e7c10 */ /* 0x002fe2000ff1e0ff */
[----:B------:R-:W-:Y:S01]  /*2530*/  VIADD R123, R105, UR14 ;  /* 0x0000000e697b7c36 */ /* 0x000fe20008000000 */
[----:B------:R-:W-:Y:S02]  /*2540*/  UIADD3 UR7, UP0, UR7, 0x100, URZ ;  /* 0x0000010007077890 */ /* 0x000fe4000ff1e03f */
[----:B------:R-:W-:Y:S01]  /*2550*/  IADD3.X R31, R91, UR6, RZ, P0, !PT ;  /* 0x000000065b1f7c10 */ /* 0x000fe200087fe4ff */
[----:B--2---:R-:W-:Y:S01]  /*2560*/  VIADD R124, R106, UR14 ;  /* 0x0000000e6a7c7c36 */ /* 0x004fe20008000000 */
[----:B------:R-:W-:Y:S01]  /*2570*/  ISETP.GE.U32.AND P0, PT, R98, 0xb80, PT ;  /* 0x00000b806200780c */ /* 0x000fe20003f06070 */
[----:B------:R-:W-:Y:S03]  /*2580*/  UIADD3.X UR6, URZ, UR6, URZ, UP0, !UPT ;  /* 0x000000063f067290 */ /* 0x000fe600087fe43f */
[----:B------:R-:W-:Y:S04]  /*2590*/  LDGSTS.E.BYPASS.LTC128B.128 [R124], desc[UR12][R38.64], !P3 ;  /* 0x00000000267c7fae */ /* 0x000fe8000d901d4c */
[----:B---3--:R3:W-:Y:S04]  /*25a0*/  LDGSTS.E.BYPASS.LTC128B.128 [R123], desc[UR12][R30.64], !P3 ;  /* 0x000000001e7b7fae */ /* 0x0087e8000d901d4c */
[----:B------:R-:W0:Y:S01]  /*25b0*/  LDGDEPBAR ;  /* 0x00000000000079af */ /* 0x000e220000000000 */
[----:B------:R-:W-:Y:S04]  /*25c0*/  DEPBAR.LE SB0, 0x4 ;  /* 0x000081000000791a */ /* 0x000fe80000000000 */
[----:B------:R-:W-:Y:S06]  /*25d0*/  BAR.SYNC.DEFER_BLOCKING 0x0 ;  /* 0x0000000000007b1d */ /* 0x000fec0000010000 */
[----:B------:R1:W2:Y:S04]  /*25e0*/  LDSM.16.M88.4 R20, [R103+UR4] ;  /* 0x000000046714783b */ /* 0x0002a80008000200 */
[----:B------:R1:W2:Y:S04]  /*25f0*/  LDSM.16.M88.4 R24, [R100+UR5] ;  /* 0x000000056418783b */ /* 0x0002a80008000200 */
[----:B---3--:R1:W2:Y:S01]  /*2600*/  LDSM.16.M88.4 R28, [R100+UR5+0x4000] ;  /* 0x00400005641c783b */ /* 0x0082a20008000200 */
[----:B------:R-:W-:Y:S08]  /*2610*/  @!P0 BRA `(.L_x_0) ;  /* 0xfffffff400a88947 */ /* 0x000ff0000383ffff */
[----:B------:R-:W-:Y:S01]  /*2620*/  IABS R0, R99 ;  /* 0x0000006300007213 */ /* 0x000fe20000000000 */
[----:B------:R-:W-:-:S04]  /*2630*/  DEPBAR.LE SB0, 0x0 ;  /* 0x000080000000791a */ /* 0x000fc80000000000 */
[----:B------:R-:W-:Y:S01]  /*2640*/  IMAD.HI.U32 R122, R122, R0, RZ ;  /* 0x000000007a7a7227 */ /* 0x000fe200078e00ff */
[----:B------:R-:W-:Y:S02]  /*2650*/  SHF.R.U32.HI R121, RZ, 0x2, R121 ;  /* 0x00000002ff797819 */ /* 0x000fe40000011679 */
[----:B------:R-:W-:Y:S01]  /*2660*/  F2FP.BF16.F32.PACK_AB R8, R9, R8 ;  /* 0x000000080908723e */ /* 0x000fe200000010ff */
[----:B------:R-:W-:Y:S01]  /*2670*/  IMAD R93, R122, R93, R0 ;  /* 0x0000005d7a5d7224 */ /* 0x000fe200078e0200 */
[----:B------:R-:W-:Y:S01]  /*2680*/  F2FP.BF16.F32.PACK_AB R4, R5, R4 ;  /* 0x000000040504723e */ /* 0x000fe200000010ff */
[----:B------:R-:W-:Y:S01]  /*2690*/  IMAD.SHL.U32 R0, R97, 0x2, RZ ;  /* 0x0000000261007824 */ /* 0x000fe200078e00ff */
[----:B------:R-:W-:Y:S01]  /*26a0*/  F2FP.BF16.F32.PACK_AB R6, R7, R6 ;  /* 0x000000060706723e */ /* 0x000fe200000010ff */
[----:B------:R-:W-:Y:S01]  /*26b0*/  IMAD.SHL.U32 R3, R102, 0x2, RZ ;  /* 0x0000000266037824 */ /* 0x000fe200078e00ff */
[----:B------:R-:W-:Y:S02]  /*26c0*/  ISETP.GT.U32.AND P0, PT, R94, R93, PT ;  /* 0x0000005d5e00720c */ /* 0x000fe40003f04070 */
[----:B------:R-:W-:-:S02]  /*26d0*/  LOP3.LUT R0, R101, 0x6, R0, 0xf8, !PT ;  /* 0x0000000665007812 */ /* 0x000fc400078ef800 */
[----:B------:R-:W-:Y:S02]  /*26e0*/  F2FP.BF16.F32.PACK_AB R10, R11, R10 ;  /* 0x0000000a0b0a723e */ /* 0x000fe400000010ff */
[----:B------:R-:W-:Y:S01]  /*26f0*/  F2FP.BF16.F32.PACK_AB R12, R13, R12 ;  /* 0x0000000c0d0c723e */ /* 0x000fe200000010ff */
[----:B------:R-:W-:Y:S01]  /*2700*/  IMAD R0, R121, 0x88, R0 ;  /* 0x0000008879007824 */ /* 0x000fe200078e0200 */
[----:B------:R-:W-:Y:S02]  /*2710*/  F2FP.BF16.F32.PACK_AB R14, R15, R14 ;  /* 0x0000000e0f0e723e */ /* 0x000fe400000010ff */
[----:B------:R-:W-:Y:S02]  /*2720*/  F2FP.BF16.F32.PACK_AB R16, R17, R16 ;  /* 0x000000101110723e */ /* 0x000fe400000010ff */
[----:B------:R-:W-:Y:S01]  /*2730*/  F2FP.BF16.F32.PACK_AB R18, R19, R18 ;  /* 0x000000121312723e */ /* 0x000fe200000010ff */
[----:B------:R-:W-:Y:S01]  /*2740*/  @!P0 IMAD.IADD R93, R93, 0x1, -R94 ;  /* 0x000000015d5d8824 */ /* 0x000fe200078e0a5e */
[----:B------:R-:W-:Y:S01]  /*2750*/  LEA R9, R0, UR11, 0x1 ;  /* 0x0000000b00097c11 */ /* 0x000fe2000f8e08ff */
[----:B------:R-:W-:Y:S01]  /*2760*/  BAR.SYNC.DEFER_BLOCKING 0x0 ;  /* 0x0000000000007b1d */ /* 0x000fe20000010000 */
[----:B------:R-:W-:-:S02]  /*2770*/  LOP3.LUT R3, R3, R104, RZ, 0xfc, !PT ;  /* 0x0000006803037212 */ /* 0x000fc400078efcff */
[----:B------:R-:W-:Y:S02]  /*2780*/  ISETP.GT.U32.AND P0, PT, R94, R93, PT ;  /* 0x0000005d5e00720c */ /* 0x000fe40003f04070 */
[----:B------:R-:W-:Y:S01]  /*2790*/  ISETP.GE.AND P1, PT, R99, RZ, PT ;  /* 0x000000ff6300720c */ /* 0x000fe20003f26270 */
[----:B------:R-:W-:Y:S01]  /*27a0*/  IMAD R0, R3, 0x88, R56 ;  /* 0x0000008803007824 */ /* 0x000fe200078e0238 */
[----:B------:R-:W-:Y:S01]  /*27b0*/  LOP3.LUT R55, R55, R56, RZ, 0xfc, !PT ;  /* 0x0000003837377212 */ /* 0x000fe200078efcff */
[----:B------:R-:W3:Y:S03]  /*27c0*/  LDC.64 R2, c[0x0][0x220] ;  /* 0x00008800ff027b82 */ /* 0x000ee60000000a00 */
[----:B------:R-:W-:-:S05]  /*27d0*/  LEA R0, R0, UR11, 0x1 ;  /* 0x0000000b00007c11 */ /* 0x000fca000f8e08ff */
[----:B------:R-:W-:Y:S01]  /*27e0*/  @!P0 IMAD.IADD R93, R93, 0x1, -R94 ;  /* 0x000000015d5d8824 */ /* 0x000fe200078e0a5e */
[----:B------:R-:W-:-:S03]  /*27f0*/  ISETP.NE.AND P0, PT, R59, RZ, PT ;  /* 0x000000ff3b00720c */ /* 0x000fc60003f05270 */
[----:B------:R-:W-:Y:S01]  /*2800*/  @!P1 IMAD.MOV R93, RZ, RZ, -R93 ;  /* 0x000000ffff5d9224 */ /* 0x000fe200078e0a5d */
[----:B------:R-:W-:Y:S04]  /*2810*/  STS [R9], R4 ;  /* 0x0000000409007388 */ /* 0x000fe80000000800 */
[----:B------:R-:W-:Y:S02]  /*2820*/  SEL R57, R57, R93, !P0 ;  /* 0x0000005d39397207 */ /* 0x000fe40004000000 */
[----:B------:R-:W-:Y:S01]  /*2830*/  ISETP.GE.AND P0, PT, R55, 0xc00, PT ;  /* 0x00000c003700780c */ /* 0x000fe20003f06270 */
[----:B------:R-:W-:Y:S02]  /*2840*/  STS [R9+0x880], R6 ;  /* 0x0008800609007388 */ /* 0x000fe40000000800 */
[----:B------:R-:W-:-:S02]  /*2850*/  IMAD R57, R60, 0x8, R57 ;  /* 0x000000083c397824 */ /* 0x000fc400078e0239 */
[----:B------:R4:W-:Y:S01]  /*2860*/  STS [R9+0x40], R8 ;  /* 0x0000400809007388 */ /* 0x0009e20000000800 */
[----:B---3--:R-:W-:-:S03]  /*2870*/  IMAD.WIDE R2, R55, 0x2, R2 ;  /* 0x0000000237027825 */ /* 0x008fc600078e0202 */
[----:B------:R-:W-:Y:S01]  /*2880*/  STS [R9+0x8c0], R10 ;  /* 0x0008c00a09007388 */ /* 0x000fe20000000800 */
[----:B------:R-:W-:-:S03]  /*2890*/  IMAD.SHL.U32 R57, R57, 0x10, RZ ;  /* 0x0000001039397824 */ /* 0x000fc600078e00ff */
[----:B------:R-:W-:Y:S04]  /*28a0*/  STS [R9+0x80], R12 ;  /* 0x0000800c09007388 */ /* 0x000fe80000000800 */
[----:B------:R-:W-:Y:S04]  /*28b0*/  STS [R9+0x900], R14 ;  /* 0x0009000e09007388 */ /* 0x000fe80000000800 */
[----:B------:R-:W-:Y:S04]  /*28c0*/  STS [R9+0xc0], R16 ;  /* 0x0000c01009007388 */ /* 0x000fe80000000800 */
[----:B------:R-:W-:Y:S01]  /*28d0*/  STS [R9+0x940], R18 ;  /* 0x0009401209007388 */ /* 0x000fe20000000800 */
[----:B------:R-:W-:Y:S01]  /*28e0*/  BAR.SYNC.DEFER_BLOCKING 0x0 ;  /* 0x0000000000007b1d */ /* 0x000fe20000010000 */
[----:B----4-:R-:W-:-:S02]  /*28f0*/  LOP3.LUT R8, R57, R58, RZ, 0xfc, !PT ;  /* 0x0000003a39087212 */ /* 0x010fc400078efcff */
[----:B------:R-:W-:Y:S02]  /*2900*/  LOP3.LUT R57, R57, 0x8, R58, 0xfe, !PT ;  /* 0x0000000839397812 */ /* 0x000fe400078efe3a */
[----:B------:R-:W-:Y:S02]  /*2910*/  ISETP.LT.AND P1, PT, R8, 0x1, !P0 ;  /* 0x000000010800780c */ /* 0x000fe40004721270 */
[----:B------:R-:W-:Y:S01]  /*2920*/  ISETP.LT.AND P0, PT, R57, 0x1, !P0 ;  /* 0x000000013900780c */ /* 0x000fe20004701270 */
[----:B------:R-:W3:Y:S10]  /*2930*/  LDS.128 R4, [R0] ;  /* 0x0000000000047984 */ /* 0x000ef40000000c00 */
[----:B---3--:R3:W-:Y:S02]  /*2940*/  @P1 STG.E.128 desc[UR12][R2.64], R4 ;  /* 0x0000000402001986 */ /* 0x0087e4000c101d0c */
[----:B------:R-:W-:Y:S05]  /*2950*/  @!P0 EXIT ;  /* 0x000000000000894d */ /* 0x000fea0003800000 */
[----:B---3--:R-:W1:Y:S04]  /*2960*/  LDS.128 R4, [R0+0x880] ;  /* 0x0008800000047984 */ /* 0x008e680000000c00 */
[----:B-1----:R-:W-:Y:S01]  /*2970*/  STG.E.128 desc[UR12][R2.64], R4 ;  /* 0x0000000402007986 */ /* 0x002fe2000c101d0c */
[----:B------:R-:W-:Y:S05]  /*2980*/  EXIT ;  /* 0x000000000000794d */ /* 0x000fea0003800000 */
.L_x_1:
[----:B------:R-:W-:-:S00]  /*2990*/  BRA `(.L_x_1) ;  /* 0xfffffffc00fc7947 */ /* 0x000fc0000383ffff */
[----:B------:R-:W-:-:S00]  /*29a0*/  NOP ;  /* 0x0000000000007918 */ /* 0x000fc00000000000 */
        /* <DEDUP_REMOVED lines=13> */
.L_x_2:


//--------------------- .nv.shared.triton_mm      --------------------------
	.section	.nv.shared.triton_mm,"aw",@nobits
	.sectionflags	@""
	.align	16
	.zero		1024


//--------------------- .nv.constant0.triton_mm   --------------------------
	.section	.nv.constant0.triton_mm,"a",@progbits
	.sectionflags	@""
	.align	4
.nv.constant0.triton_mm:
	.zero		552
